//
// Generated by NVIDIA NVVM Compiler
//
// Compiler Build ID: CL-36424714
// Cuda compilation tools, release 13.0, V13.0.88
// Based on NVVM 20.0.0
//

.version 9.0
.target sm_100
.address_size 64


.entry _Z6krnl_1PfS_S_S_S_fii(
	.param .u64 .ptr .align 1 _Z6krnl_1PfS_S_S_S_fii_param_0,
	.param .u64 .ptr .align 1 _Z6krnl_1PfS_S_S_S_fii_param_1,
	.param .u64 .ptr .align 1 _Z6krnl_1PfS_S_S_S_fii_param_2,
	.param .u64 .ptr .align 1 _Z6krnl_1PfS_S_S_S_fii_param_3,
	.param .u64 .ptr .align 1 _Z6krnl_1PfS_S_S_S_fii_param_4,
	.param .f32 _Z6krnl_1PfS_S_S_S_fii_param_5,
	.param .u32 _Z6krnl_1PfS_S_S_S_fii_param_6,
	.param .u32 _Z6krnl_1PfS_S_S_S_fii_param_7
)
{
	.reg .pred 	%p<4>;
	.reg .b32 	%r<16>;
	.reg .b32 	%f<10>;
	.reg .b64 	%rd<17>;

	ld.param.u64 	%rd1, [_Z6krnl_1PfS_S_S_S_fii_param_0];
	ld.param.u64 	%rd2, [_Z6krnl_1PfS_S_S_S_fii_param_1];
	ld.param.u64 	%rd3, [_Z6krnl_1PfS_S_S_S_fii_param_2];
	ld.param.u64 	%rd4, [_Z6krnl_1PfS_S_S_S_fii_param_3];
	ld.param.u64 	%rd5, [_Z6krnl_1PfS_S_S_S_fii_param_4];
	ld.param.f32 	%f1, [_Z6krnl_1PfS_S_S_S_fii_param_5];
	ld.param.u32 	%r4, [_Z6krnl_1PfS_S_S_S_fii_param_6];
	ld.param.u32 	%r3, [_Z6krnl_1PfS_S_S_S_fii_param_7];
	mov.u32 	%r6, %ctaid.x;
	mov.u32 	%r7, %ntid.x;
	shl.b32 	%r8, %r6, 8;
	shr.s32 	%r9, %r8, 8;
	mov.u32 	%r10, %tid.x;
	mad.lo.s32 	%r1, %r9, %r7, %r10;
	mov.u32 	%r11, %ctaid.y;
	mov.u32 	%r12, %ntid.y;
	mov.u32 	%r13, %tid.y;
	mad.lo.s32 	%r14, %r11, %r12, %r13;
	setp.ge.s32 	%p1, %r1, %r3;
	setp.ge.s32 	%p2, %r14, %r4;
	or.pred  	%p3, %p1, %p2;
	@%p3 bra 	$L__BB0_2;
	cvta.to.global.u64 	%rd6, %rd5;
	cvta.to.global.u64 	%rd7, %rd2;
	cvta.to.global.u64 	%rd8, %rd1;
	cvta.to.global.u64 	%rd9, %rd3;
	cvta.to.global.u64 	%rd10, %rd4;
	mad.lo.s32 	%r15, %r3, %r14, %r1;
	mul.wide.s32 	%rd11, %r15, 4;
	add.s64 	%rd12, %rd6, %rd11;
	ld.global.f32 	%f2, [%rd12];
	add.s64 	%rd13, %rd7, %rd11;
	ld.global.f32 	%f3, [%rd13];
	add.s64 	%rd14, %rd8, %rd11;
	ld.global.f32 	%f4, [%rd14];
	sub.f32 	%f5, %f3, %f4;
	add.s64 	%rd15, %rd9, %rd11;
	ld.global.f32 	%f6, [%rd15];
	div.rn.f32 	%f7, %f6, %f1;
	add.f32 	%f8, %f5, %f7;
	sub.f32 	%f9, %f2, %f8;
	add.s64 	%rd16, %rd10, %rd11;
	st.global.f32 	[%rd16], %f9;
$L__BB0_2:
	ret;

}
.entry _Z6krnl_2PfS_fii(
	.param .u64 .ptr .align 1 _Z6krnl_2PfS_fii_param_0,
	.param .u64 .ptr .align 1 _Z6krnl_2PfS_fii_param_1,
	.param .f32 _Z6krnl_2PfS_fii_param_2,
	.param .u32 _Z6krnl_2PfS_fii_param_3,
	.param .u32 _Z6krnl_2PfS_fii_param_4
)
{
	.reg .pred 	%p<4>;
	.reg .b32 	%r<20>;
	.reg .b32 	%f<7>;
	.reg .b64 	%rd<10>;

	ld.param.u64 	%rd1, [_Z6krnl_2PfS_fii_param_0];
	ld.param.u64 	%rd2, [_Z6krnl_2PfS_fii_param_1];
	ld.param.f32 	%f1, [_Z6krnl_2PfS_fii_param_2];
	ld.param.u32 	%r4, [_Z6krnl_2PfS_fii_param_3];
	ld.param.u32 	%r3, [_Z6krnl_2PfS_fii_param_4];
	mov.u32 	%r6, %ctaid.x;
	mov.u32 	%r7, %ntid.x;
	shl.b32 	%r8, %r6, 8;
	shr.s32 	%r9, %r8, 8;
	mov.u32 	%r10, %tid.x;
	mad.lo.s32 	%r1, %r9, %r7, %r10;
	mov.u32 	%r11, %ctaid.y;
	mov.u32 	%r12, %ntid.y;
	mov.u32 	%r13, %tid.y;
	mad.lo.s32 	%r14, %r11, %r12, %r13;
	setp.ge.s32 	%p1, %r1, %r3;
	add.s32 	%r15, %r4, -1;
	setp.ge.s32 	%p2, %r14, %r15;
	or.pred  	%p3, %p1, %p2;
	@%p3 bra 	$L__BB1_2;
	cvta.to.global.u64 	%rd3, %rd2;
	cvta.to.global.u64 	%rd4, %rd1;
	mul.lo.s32 	%r16, %r3, %r14;
	add.s32 	%r17, %r16, %r3;
	add.s32 	%r18, %r17, %r1;
	mul.wide.s32 	%rd5, %r18, 4;
	add.s64 	%rd6, %rd3, %rd5;
	ld.global.f32 	%f2, [%rd6];
	add.s32 	%r19, %r1, %r16;
	mul.wide.s32 	%rd7, %r19, 4;
	add.s64 	%rd8, %rd3, %rd7;
	ld.global.f32 	%f3, [%rd8];
	sub.f32 	%f4, %f2, %f3;
	add.s64 	%rd9, %rd4, %rd5;
	ld.global.f32 	%f5, [%rd9];
	fma.rn.f32 	%f6, %f1, %f4, %f5;
	st.global.f32 	[%rd9], %f6;
$L__BB1_2:
	ret;

}
.entry _Z6krnl_3PfS_fii(
	.param .u64 .ptr .align 1 _Z6krnl_3PfS_fii_param_0,
	.param .u64 .ptr .align 1 _Z6krnl_3PfS_fii_param_1,
	.param .f32 _Z6krnl_3PfS_fii_param_2,
	.param .u32 _Z6krnl_3PfS_fii_param_3,
	.param .u32 _Z6krnl_3PfS_fii_param_4
)
{
	.reg .pred 	%p<4>;
	.reg .b32 	%r<17>;
	.reg .b32 	%f<7>;
	.reg .b64 	%rd<8>;

	ld.param.u64 	%rd1, [_Z6krnl_3PfS_fii_param_0];
	ld.param.u64 	%rd2, [_Z6krnl_3PfS_fii_param_1];
	ld.param.f32 	%f1, [_Z6krnl_3PfS_fii_param_2];
	ld.param.u32 	%r4, [_Z6krnl_3PfS_fii_param_3];
	ld.param.u32 	%r3, [_Z6krnl_3PfS_fii_param_4];
	mov.u32 	%r6, %ctaid.x;
	mov.u32 	%r7, %ntid.x;
	shl.b32 	%r8, %r6, 8;
	shr.s32 	%r9, %r8, 8;
	mov.u32 	%r10, %tid.x;
	mad.lo.s32 	%r1, %r9, %r7, %r10;
	mov.u32 	%r11, %ctaid.y;
	mov.u32 	%r12, %ntid.y;
	mov.u32 	%r13, %tid.y;
	mad.lo.s32 	%r14, %r11, %r12, %r13;
	add.s32 	%r15, %r3, -1;
	setp.ge.s32 	%p1, %r1, %r15;
	setp.ge.s32 	%p2, %r14, %r4;
	or.pred  	%p3, %p1, %p2;
	@%p3 bra 	$L__BB2_2;
	cvta.to.global.u64 	%rd3, %rd2;
	cvta.to.global.u64 	%rd4, %rd1;
	mad.lo.s32 	%r16, %r3, %r14, %r1;
	mul.wide.s32 	%rd5, %r16, 4;
	add.s64 	%rd6, %rd3, %rd5;
	ld.global.f32 	%f2, [%rd6+4];
	ld.global.f32 	%f3, [%rd6];
	sub.f32 	%f4, %f2, %f3;
	add.s64 	%rd7, %rd4, %rd5;
	ld.global.f32 	%f5, [%rd7+4];
	fma.rn.f32 	%f6, %f1, %f4, %f5;
	st.global.f32 	[%rd7+4], %f6;
$L__BB2_2:
	ret;

}
.entry _Z6krnl_4PfS_S_S_ii(
	.param .u64 .ptr .align 1 _Z6krnl_4PfS_S_S_ii_param_0,
	.param .u64 .ptr .align 1 _Z6krnl_4PfS_S_S_ii_param_1,
	.param .u64 .ptr .align 1 _Z6krnl_4PfS_S_S_ii_param_2,
	.param .u64 .ptr .align 1 _Z6krnl_4PfS_S_S_ii_param_3,
	.param .u32 _Z6krnl_4PfS_S_S_ii_param_4,
	.param .u32 _Z6krnl_4PfS_S_S_ii_param_5
)
{
	.reg .pred 	%p<5>;
	.reg .b32 	%r<16>;
	.reg .b32 	%f<14>;
	.reg .b64 	%rd<16>;
	.reg .b64 	%fd<4>;

	ld.param.u64 	%rd1, [_Z6krnl_4PfS_S_S_ii_param_0];
	ld.param.u64 	%rd2, [_Z6krnl_4PfS_S_S_ii_param_1];
	ld.param.u64 	%rd3, [_Z6krnl_4PfS_S_S_ii_param_2];
	ld.param.u64 	%rd4, [_Z6krnl_4PfS_S_S_ii_param_3];
	ld.param.u32 	%r4, [_Z6krnl_4PfS_S_S_ii_param_4];
	ld.param.u32 	%r3, [_Z6krnl_4PfS_S_S_ii_param_5];
	mov.u32 	%r6, %ctaid.x;
	mov.u32 	%r7, %ntid.x;
	shl.b32 	%r8, %r6, 8;
	shr.s32 	%r9, %r8, 8;
	mov.u32 	%r10, %tid.x;
	mad.lo.s32 	%r1, %r9, %r7, %r10;
	mov.u32 	%r11, %ctaid.y;
	mov.u32 	%r12, %ntid.y;
	mov.u32 	%r13, %tid.y;
	mad.lo.s32 	%r14, %r11, %r12, %r13;
	setp.ge.s32 	%p1, %r1, %r3;
	setp.ge.s32 	%p2, %r14, %r4;
	or.pred  	%p3, %p1, %p2;
	@%p3 bra 	$L__BB3_2;
	cvta.to.global.u64 	%rd5, %rd3;
	cvta.to.global.u64 	%rd6, %rd4;
	cvta.to.global.u64 	%rd7, %rd1;
	cvta.to.global.u64 	%rd8, %rd2;
	mad.lo.s32 	%r15, %r3, %r14, %r1;
	mul.wide.s32 	%rd9, %r15, 4;
	add.s64 	%rd10, %rd7, %rd9;
	ld.global.f32 	%f1, [%rd10];
	mul.wide.s32 	%rd11, %r3, 4;
	add.s64 	%rd12, %rd10, %rd11;
	ld.global.f32 	%f2, [%rd12];
	mul.f32 	%f3, %f2, %f2;
	fma.rn.f32 	%f4, %f1, %f1, %f3;
	add.s64 	%rd13, %rd8, %rd9;
	ld.global.f32 	%f5, [%rd13];
	fma.rn.f32 	%f6, %f5, %f5, %f4;
	ld.global.f32 	%f7, [%rd13+4];
	fma.rn.f32 	%f8, %f7, %f7, %f6;
	cvt.f64.f32 	%fd1, %f8;
	mul.f64 	%fd2, %fd1, 0d3FE0000000000000;
	sqrt.rn.f64 	%fd3, %fd2;
	cvt.rn.f32.f64 	%f9, %fd3;
	add.s64 	%rd14, %rd6, %rd9;
	ld.global.f32 	%f10, [%rd14];
	setp.lt.f32 	%p4, %f10, %f9;
	div.rn.f32 	%f11, %f9, %f10;
	rcp.rn.f32 	%f12, %f11;
	selp.f32 	%f13, %f12, 0f3F800000, %p4;
	add.s64 	%rd15, %rd5, %rd9;
	st.global.f32 	[%rd15], %f13;
$L__BB3_2:
	ret;

}
.entry _Z6krnl_5PfS_ii(
	.param .u64 .ptr .align 1 _Z6krnl_5PfS_ii_param_0,
	.param .u64 .ptr .align 1 _Z6krnl_5PfS_ii_param_1,
	.param .u32 _Z6krnl_5PfS_ii_param_2,
	.param .u32 _Z6krnl_5PfS_ii_param_3
)
{
	.reg .pred 	%p<4>;
	.reg .b32 	%r<20>;
	.reg .b32 	%f<6>;
	.reg .b64 	%rd<10>;
	.reg .b64 	%fd<5>;

	ld.param.u64 	%rd1, [_Z6krnl_5PfS_ii_param_0];
	ld.param.u64 	%rd2, [_Z6krnl_5PfS_ii_param_1];
	ld.param.u32 	%r4, [_Z6krnl_5PfS_ii_param_2];
	ld.param.u32 	%r3, [_Z6krnl_5PfS_ii_param_3];
	mov.u32 	%r6, %ctaid.x;
	mov.u32 	%r7, %ntid.x;
	shl.b32 	%r8, %r6, 8;
	shr.s32 	%r9, %r8, 8;
	mov.u32 	%r10, %tid.x;
	mad.lo.s32 	%r1, %r9, %r7, %r10;
	mov.u32 	%r11, %ctaid.y;
	mov.u32 	%r12, %ntid.y;
	mov.u32 	%r13, %tid.y;
	mad.lo.s32 	%r14, %r11, %r12, %r13;
	setp.ge.s32 	%p1, %r1, %r3;
	add.s32 	%r15, %r4, -1;
	setp.ge.s32 	%p2, %r14, %r15;
	or.pred  	%p3, %p1, %p2;
	@%p3 bra 	$L__BB4_2;
	cvta.to.global.u64 	%rd3, %rd2;
	cvta.to.global.u64 	%rd4, %rd1;
	mul.lo.s32 	%r16, %r3, %r14;
	add.s32 	%r17, %r16, %r3;
	add.s32 	%r18, %r17, %r1;
	mul.wide.s32 	%rd5, %r18, 4;
	add.s64 	%rd6, %rd3, %rd5;
	ld.global.f32 	%f1, [%rd6];
	add.s32 	%r19, %r1, %r16;
	mul.wide.s32 	%rd7, %r19, 4;
	add.s64 	%rd8, %rd3, %rd7;
	ld.global.f32 	%f2, [%rd8];
	add.f32 	%f3, %f1, %f2;
	cvt.f64.f32 	%fd1, %f3;
	mul.f64 	%fd2, %fd1, 0d3FE0000000000000;
	add.s64 	%rd9, %rd4, %rd5;
	ld.global.f32 	%f4, [%rd9];
	cvt.f64.f32 	%fd3, %f4;
	mul.f64 	%fd4, %fd2, %fd3;
	cvt.rn.f32.f64 	%f5, %fd4;
	st.global.f32 	[%rd9], %f5;
$L__BB4_2:
	ret;

}
.entry _Z6krnl_6PfS_ii(
	.param .u64 .ptr .align 1 _Z6krnl_6PfS_ii_param_0,
	.param .u64 .ptr .align 1 _Z6krnl_6PfS_ii_param_1,
	.param .u32 _Z6krnl_6PfS_ii_param_2,
	.param .u32 _Z6krnl_6PfS_ii_param_3
)
{
	.reg .pred 	%p<4>;
	.reg .b32 	%r<17>;
	.reg .b32 	%f<6>;
	.reg .b64 	%rd<8>;
	.reg .b64 	%fd<5>;

	ld.param.u64 	%rd1, [_Z6krnl_6PfS_ii_param_0];
	ld.param.u64 	%rd2, [_Z6krnl_6PfS_ii_param_1];
	ld.param.u32 	%r4, [_Z6krnl_6PfS_ii_param_2];
	ld.param.u32 	%r3, [_Z6krnl_6PfS_ii_param_3];
	mov.u32 	%r6, %ctaid.x;
	mov.u32 	%r7, %ntid.x;
	shl.b32 	%r8, %r6, 8;
	shr.s32 	%r9, %r8, 8;
	mov.u32 	%r10, %tid.x;
	mad.lo.s32 	%r1, %r9, %r7, %r10;
	mov.u32 	%r11, %ctaid.y;
	mov.u32 	%r12, %ntid.y;
	mov.u32 	%r13, %tid.y;
	mad.lo.s32 	%r14, %r11, %r12, %r13;
	add.s32 	%r15, %r3, -1;
	setp.ge.s32 	%p1, %r1, %r15;
	setp.ge.s32 	%p2, %r14, %r4;
	or.pred  	%p3, %p1, %p2;
	@%p3 bra 	$L__BB5_2;
	cvta.to.global.u64 	%rd3, %rd2;
	cvta.to.global.u64 	%rd4, %rd1;
	mad.lo.s32 	%r16, %r3, %r14, %r1;
	mul.wide.s32 	%rd5, %r16, 4;
	add.s64 	%rd6, %rd3, %rd5;
	ld.global.f32 	%f1, [%rd6+4];
	ld.global.f32 	%f2, [%rd6];
	add.f32 	%f3, %f1, %f2;
	cvt.f64.f32 	%fd1, %f3;
	mul.f64 	%fd2, %fd1, 0d3FE0000000000000;
	add.s64 	%rd7, %rd4, %rd5;
	ld.global.f32 	%f4, [%rd7+4];
	cvt.f64.f32 	%fd3, %f4;
	mul.f64 	%fd4, %fd2, %fd3;
	cvt.rn.f32.f64 	%f5, %fd4;
	st.global.f32 	[%rd7+4], %f5;
$L__BB5_2:
	ret;

}
.entry _Z6krnl_7PfS_S_ii(
	.param .u64 .ptr .align 1 _Z6krnl_7PfS_S_ii_param_0,
	.param .u64 .ptr .align 1 _Z6krnl_7PfS_S_ii_param_1,
	.param .u64 .ptr .align 1 _Z6krnl_7PfS_S_ii_param_2,
	.param .u32 _Z6krnl_7PfS_S_ii_param_3,
	.param .u32 _Z6krnl_7PfS_S_ii_param_4
)
{
	.reg .pred 	%p<4>;
	.reg .b32 	%r<17>;
	.reg .b32 	%f<8>;
	.reg .b64 	%rd<13>;

	ld.param.u64 	%rd1, [_Z6krnl_7PfS_S_ii_param_0];
	ld.param.u64 	%rd2, [_Z6krnl_7PfS_S_ii_param_1];
	ld.param.u64 	%rd3, [_Z6krnl_7PfS_S_ii_param_2];
	ld.param.u32 	%r4, [_Z6krnl_7PfS_S_ii_param_3];
	ld.param.u32 	%r3, [_Z6krnl_7PfS_S_ii_param_4];
	mov.u32 	%r6, %ctaid.x;
	mov.u32 	%r7, %ntid.x;
	shl.b32 	%r8, %r6, 8;
	shr.s32 	%r9, %r8, 8;
	mov.u32 	%r10, %tid.x;
	mad.lo.s32 	%r1, %r9, %r7, %r10;
	mov.u32 	%r11, %ctaid.y;
	mov.u32 	%r12, %ntid.y;
	mov.u32 	%r13, %tid.y;
	mad.lo.s32 	%r14, %r11, %r12, %r13;
	setp.ge.s32 	%p1, %r1, %r3;
	setp.ge.s32 	%p2, %r14, %r4;
	or.pred  	%p3, %p1, %p2;
	@%p3 bra 	$L__BB6_2;
	cvta.to.global.u64 	%rd4, %rd1;
	cvta.to.global.u64 	%rd5, %rd2;
	cvta.to.global.u64 	%rd6, %rd3;
	mad.lo.s32 	%r15, %r3, %r14, %r1;
	add.s32 	%r16, %r15, %r3;
	mul.wide.s32 	%rd7, %r16, 4;
	add.s64 	%rd8, %rd4, %rd7;
	ld.global.f32 	%f1, [%rd8];
	mul.wide.s32 	%rd9, %r15, 4;
	add.s64 	%rd10, %rd4, %rd9;
	ld.global.f32 	%f2, [%rd10];
	sub.f32 	%f3, %f1, %f2;
	add.s64 	%rd11, %rd5, %rd9;
	ld.global.f32 	%f4, [%rd11+4];
	add.f32 	%f5, %f3, %f4;
	ld.global.f32 	%f6, [%rd11];
	sub.f32 	%f7, %f5, %f6;
	add.s64 	%rd12, %rd6, %rd9;
	st.global.f32 	[%rd12], %f7;
$L__BB6_2:
	ret;

}
.entry _Z6krnl_8PfS_S_S_S_fii(
	.param .u64 .ptr .align 1 _Z6krnl_8PfS_S_S_S_fii_param_0,
	.param .u64 .ptr .align 1 _Z6krnl_8PfS_S_S_S_fii_param_1,
	.param .u64 .ptr .align 1 _Z6krnl_8PfS_S_S_S_fii_param_2,
	.param .u64 .ptr .align 1 _Z6krnl_8PfS_S_S_S_fii_param_3,
	.param .u64 .ptr .align 1 _Z6krnl_8PfS_S_S_S_fii_param_4,
	.param .f32 _Z6krnl_8PfS_S_S_S_fii_param_5,
	.param .u32 _Z6krnl_8PfS_S_S_S_fii_param_6,
	.param .u32 _Z6krnl_8PfS_S_S_S_fii_param_7
)
{
	.reg .pred 	%p<5>;
	.reg .b32 	%r<16>;
	.reg .b32 	%f<12>;
	.reg .b64 	%rd<17>;

	ld.param.u64 	%rd1, [_Z6krnl_8PfS_S_S_S_fii_param_0];
	ld.param.u64 	%rd2, [_Z6krnl_8PfS_S_S_S_fii_param_1];
	ld.param.u64 	%rd3, [_Z6krnl_8PfS_S_S_S_fii_param_2];
	ld.param.u64 	%rd4, [_Z6krnl_8PfS_S_S_S_fii_param_3];
	ld.param.u64 	%rd5, [_Z6krnl_8PfS_S_S_S_fii_param_4];
	ld.param.f32 	%f1, [_Z6krnl_8PfS_S_S_S_fii_param_5];
	ld.param.u32 	%r4, [_Z6krnl_8PfS_S_S_S_fii_param_6];
	ld.param.u32 	%r3, [_Z6krnl_8PfS_S_S_S_fii_param_7];
	mov.u32 	%r6, %ctaid.x;
	mov.u32 	%r7, %ntid.x;
	shl.b32 	%r8, %r6, 8;
	shr.s32 	%r9, %r8, 8;
	mov.u32 	%r10, %tid.x;
	mad.lo.s32 	%r1, %r9, %r7, %r10;
	mov.u32 	%r11, %ctaid.y;
	mov.u32 	%r12, %ntid.y;
	mov.u32 	%r13, %tid.y;
	mad.lo.s32 	%r14, %r11, %r12, %r13;
	setp.ge.s32 	%p1, %r1, %r3;
	setp.ge.s32 	%p2, %r14, %r4;
	or.pred  	%p3, %p1, %p2;
	@%p3 bra 	$L__BB7_2;
	cvta.to.global.u64 	%rd6, %rd1;
	cvta.to.global.u64 	%rd7, %rd5;
	cvta.to.global.u64 	%rd8, %rd2;
	cvta.to.global.u64 	%rd9, %rd3;
	cvta.to.global.u64 	%rd10, %rd4;
	mad.lo.s32 	%r15, %r3, %r14, %r1;
	mul.wide.s32 	%rd11, %r15, 4;
	add.s64 	%rd12, %rd8, %rd11;
	ld.global.f32 	%f2, [%rd12];
	add.s64 	%rd13, %rd9, %rd11;
	ld.global.f32 	%f3, [%rd13];
	div.rn.f32 	%f4, %f3, %f1;
	sub.f32 	%f5, %f2, %f4;
	add.s64 	%rd14, %rd10, %rd11;
	ld.global.f32 	%f6, [%rd14];
	add.f32 	%f7, %f6, %f5;
	rcp.rn.f32 	%f8, %f1;
	add.f32 	%f9, %f8, %f7;
	add.s64 	%rd15, %rd7, %rd11;
	ld.global.f32 	%f10, [%rd15];
	setp.le.f32 	%p4, %f9, %f10;
	selp.f32 	%f11, %f9, %f10, %p4;
	add.s64 	%rd16, %rd6, %rd11;
	st.global.f32 	[%rd16], %f11;
$L__BB7_2:
	ret;

}
.entry _Z6krnl_9PfS_S_S_S_fii(
	.param .u64 .ptr .align 1 _Z6krnl_9PfS_S_S_S_fii_param_0,
	.param .u64 .ptr .align 1 _Z6krnl_9PfS_S_S_S_fii_param_1,
	.param .u64 .ptr .align 1 _Z6krnl_9PfS_S_S_S_fii_param_2,
	.param .u64 .ptr .align 1 _Z6krnl_9PfS_S_S_S_fii_param_3,
	.param .u64 .ptr .align 1 _Z6krnl_9PfS_S_S_S_fii_param_4,
	.param .f32 _Z6krnl_9PfS_S_S_S_fii_param_5,
	.param .u32 _Z6krnl_9PfS_S_S_S_fii_param_6,
	.param .u32 _Z6krnl_9PfS_S_S_S_fii_param_7
)
{
	.reg .pred 	%p<5>;
	.reg .b32 	%r<16>;
	.reg .b32 	%f<10>;
	.reg .b64 	%rd<17>;

	ld.param.u64 	%rd1, [_Z6krnl_9PfS_S_S_S_fii_param_0];
	ld.param.u64 	%rd2, [_Z6krnl_9PfS_S_S_S_fii_param_1];
	ld.param.u64 	%rd3, [_Z6krnl_9PfS_S_S_S_fii_param_2];
	ld.param.u64 	%rd4, [_Z6krnl_9PfS_S_S_S_fii_param_3];
	ld.param.u64 	%rd5, [_Z6krnl_9PfS_S_S_S_fii_param_4];
	ld.param.f32 	%f1, [_Z6krnl_9PfS_S_S_S_fii_param_5];
	ld.param.u32 	%r4, [_Z6krnl_9PfS_S_S_S_fii_param_6];
	ld.param.u32 	%r3, [_Z6krnl_9PfS_S_S_S_fii_param_7];
	mov.u32 	%r6, %ctaid.x;
	mov.u32 	%r7, %ntid.x;
	shl.b32 	%r8, %r6, 8;
	shr.s32 	%r9, %r8, 8;
	mov.u32 	%r10, %tid.x;
	mad.lo.s32 	%r1, %r9, %r7, %r10;
	mov.u32 	%r11, %ctaid.y;
	mov.u32 	%r12, %ntid.y;
	mov.u32 	%r13, %tid.y;
	mad.lo.s32 	%r14, %r11, %r12, %r13;
	setp.ge.s32 	%p1, %r1, %r3;
	setp.ge.s32 	%p2, %r14, %r4;
	or.pred  	%p3, %p1, %p2;
	@%p3 bra 	$L__BB8_2;
	cvta.to.global.u64 	%rd6, %rd2;
	cvta.to.global.u64 	%rd7, %rd5;
	cvta.to.global.u64 	%rd8, %rd1;
	cvta.to.global.u64 	%rd9, %rd3;
	cvta.to.global.u64 	%rd10, %rd4;
	mad.lo.s32 	%r15, %r3, %r14, %r1;
	mul.wide.s32 	%rd11, %r15, 4;
	add.s64 	%rd12, %rd8, %rd11;
	ld.global.f32 	%f2, [%rd12];
	add.s64 	%rd13, %rd9, %rd11;
	ld.global.f32 	%f3, [%rd13];
	div.rn.f32 	%f4, %f3, %f1;
	add.f32 	%f5, %f2, %f4;
	add.s64 	%rd14, %rd10, %rd11;
	ld.global.f32 	%f6, [%rd14];
	sub.f32 	%f7, %f5, %f6;
	add.s64 	%rd15, %rd7, %rd11;
	ld.global.f32 	%f8, [%rd15];
	setp.le.f32 	%p4, %f7, %f8;
	selp.f32 	%f9, %f7, %f8, %p4;
	add.s64 	%rd16, %rd6, %rd11;
	st.global.f32 	[%rd16], %f9;
$L__BB8_2:
	ret;

}
.entry _Z7krnl_10PfS_S_S_S_fii(
	.param .u64 .ptr .align 1 _Z7krnl_10PfS_S_S_S_fii_param_0,
	.param .u64 .ptr .align 1 _Z7krnl_10PfS_S_S_S_fii_param_1,
	.param .u64 .ptr .align 1 _Z7krnl_10PfS_S_S_S_fii_param_2,
	.param .u64 .ptr .align 1 _Z7krnl_10PfS_S_S_S_fii_param_3,
	.param .u64 .ptr .align 1 _Z7krnl_10PfS_S_S_S_fii_param_4,
	.param .f32 _Z7krnl_10PfS_S_S_S_fii_param_5,
	.param .u32 _Z7krnl_10PfS_S_S_S_fii_param_6,
	.param .u32 _Z7krnl_10PfS_S_S_S_fii_param_7
)
{
	.reg .pred 	%p<5>;
	.reg .b32 	%r<16>;
	.reg .b32 	%f<12>;
	.reg .b64 	%rd<17>;

	ld.param.u64 	%rd1, [_Z7krnl_10PfS_S_S_S_fii_param_0];
	ld.param.u64 	%rd2, [_Z7krnl_10PfS_S_S_S_fii_param_1];
	ld.param.u64 	%rd3, [_Z7krnl_10PfS_S_S_S_fii_param_2];
	ld.param.u64 	%rd4, [_Z7krnl_10PfS_S_S_S_fii_param_3];
	ld.param.u64 	%rd5, [_Z7krnl_10PfS_S_S_S_fii_param_4];
	ld.param.f32 	%f1, [_Z7krnl_10PfS_S_S_S_fii_param_5];
	ld.param.u32 	%r4, [_Z7krnl_10PfS_S_S_S_fii_param_6];
	ld.param.u32 	%r3, [_Z7krnl_10PfS_S_S_S_fii_param_7];
	mov.u32 	%r6, %ctaid.x;
	mov.u32 	%r7, %ntid.x;
	shl.b32 	%r8, %r6, 8;
	shr.s32 	%r9, %r8, 8;
	mov.u32 	%r10, %tid.x;
	mad.lo.s32 	%r1, %r9, %r7, %r10;
	mov.u32 	%r11, %ctaid.y;
	mov.u32 	%r12, %ntid.y;
	mov.u32 	%r13, %tid.y;
	mad.lo.s32 	%r14, %r11, %r12, %r13;
	setp.ge.s32 	%p1, %r1, %r3;
	setp.ge.s32 	%p2, %r14, %r4;
	or.pred  	%p3, %p1, %p2;
	@%p3 bra 	$L__BB9_2;
	cvta.to.global.u64 	%rd6, %rd1;
	cvta.to.global.u64 	%rd7, %rd2;
	cvta.to.global.u64 	%rd8, %rd3;
	cvta.to.global.u64 	%rd9, %rd5;
	cvta.to.global.u64 	%rd10, %rd4;
	mad.lo.s32 	%r15, %r3, %r14, %r1;
	mul.wide.s32 	%rd11, %r15, 4;
	add.s64 	%rd12, %rd6, %rd11;
	ld.global.f32 	%f2, [%rd12];
	add.s64 	%rd13, %rd7, %rd11;
	ld.global.f32 	%f3, [%rd13];
	add.f32 	%f4, %f2, %f3;
	add.s64 	%rd14, %rd8, %rd11;
	ld.global.f32 	%f5, [%rd14];
	sub.f32 	%f6, %f4, %f5;
	mul.f32 	%f7, %f1, %f6;
	setp.gt.f32 	%p4, %f7, 0f00000000;
	neg.f32 	%f8, %f7;
	selp.f32 	%f9, %f7, %f8, %p4;
	add.s64 	%rd15, %rd9, %rd11;
	st.global.f32 	[%rd15], %f9;
	add.s64 	%rd16, %rd10, %rd11;
	ld.global.f32 	%f10, [%rd16];
	sub.f32 	%f11, %f10, %f7;
	st.global.f32 	[%rd16], %f11;
$L__BB9_2:
	ret;

}


// ===== COMPILED SASS (sm_100) =====

	.target	sm_100

	.elftype	@"ET_EXEC"


//--------------------- .note.nv.tkinfo           --------------------------
	.section	.note.nv.tkinfo,"",@"SHT_NOTE"
	.sectionflags	@"SHF_NOTE_NV_TKINFO"
	.tkinfo
        /*0018*/ 	.word	0x00000002
        /*0030*/ 	.string	""
        /*0030*/ 	.string	"ptxas"
        /*0030*/ 	.string	"Cuda compilation tools, release 13.0, V13.0.88"
        /*0030*/ 	.string	"Build cuda_13.0.r13.0/compiler.36424714_0"
        /*0030*/ 	.string	"-arch sm_100 -m 64 "



//--------------------- .note.nv.cuinfo           --------------------------
	.section	.note.nv.cuinfo,"",@"SHT_NOTE"
	.sectionflags	@"SHF_NOTE_NV_CUINFO"
        /*0018*/ 	.short	0x0002
        /*001a*/ 	.short	0x0064
        /*001c*/ 	.short	0x0082
	.zero		2


//--------------------- .nv.info                  --------------------------
	.section	.nv.info,"",@"SHT_CUDA_INFO"
	.align	4


	//----- nvinfo : EIATTR_REGCOUNT
	.align		4
        /*0000*/ 	.byte	0x04, 0x2f
        /*0002*/ 	.short	(.L_1 - .L_0)
	.align		4
.L_0:
        /*0004*/ 	.word	index@(_Z6krnl_1PfS_S_S_S_fii)
        /*0008*/ 	.word	0x00000012


	//----- nvinfo : EIATTR_FRAME_SIZE
	.align		4
.L_1:
        /*000c*/ 	.byte	0x04, 0x11
        /*000e*/ 	.short	(.L_3 - .L_2)
	.align		4
.L_2:
        /*0010*/ 	.word	index@($__internal_6_$__cuda_sm3x_div_rn_noftz_f32_slowpath)
        /*0014*/ 	.word	0x00000000


	//----- nvinfo : EIATTR_FRAME_SIZE
	.align		4
.L_3:
        /*0018*/ 	.byte	0x04, 0x11
        /*001a*/ 	.short	(.L_5 - .L_4)
	.align		4
.L_4:
        /*001c*/ 	.word	index@(_Z6krnl_1PfS_S_S_S_fii)
        /*0020*/ 	.word	0x00000000


	//----- nvinfo : EIATTR_REGCOUNT
	.align		4
.L_5:
        /*0024*/ 	.byte	0x04, 0x2f
        /*0026*/ 	.short	(.L_7 - .L_6)
	.align		4
.L_6:
        /*0028*/ 	.word	index@(_Z6krnl_2PfS_fii)
        /*002c*/ 	.word	0x0000000c


	//----- nvinfo : EIATTR_FRAME_SIZE
	.align		4
.L_7:
        /*0030*/ 	.byte	0x04, 0x11
        /*0032*/ 	.short	(.L_9 - .L_8)
	.align		4
.L_8:
        /*0034*/ 	.word	index@(_Z6krnl_2PfS_fii)
        /*0038*/ 	.word	0x00000000


	//----- nvinfo : EIATTR_REGCOUNT
	.align		4
.L_9:
        /*003c*/ 	.byte	0x04, 0x2f
        /*003e*/ 	.short	(.L_11 - .L_10)
	.align		4
.L_10:
        /*0040*/ 	.word	index@(_Z6krnl_3PfS_fii)
        /*0044*/ 	.word	0x0000000c


	//----- nvinfo : EIATTR_FRAME_SIZE
	.align		4
.L_11:
        /*0048*/ 	.byte	0x04, 0x11
        /*004a*/ 	.short	(.L_13 - .L_12)
	.align		4
.L_12:
        /*004c*/ 	.word	index@(_Z6krnl_3PfS_fii)
        /*0050*/ 	.word	0x00000000


	//----- nvinfo : EIATTR_REGCOUNT
	.align		4
.L_13:
        /*0054*/ 	.byte	0x04, 0x2f
        /*0056*/ 	.short	(.L_15 - .L_14)
	.align		4
.L_14:
        /*0058*/ 	.word	index@(_Z6krnl_4PfS_S_S_ii)
        /*005c*/ 	.word	0x00000014


	//----- nvinfo : EIATTR_FRAME_SIZE
	.align		4
.L_15:
        /*0060*/ 	.byte	0x04, 0x11
        /*0062*/ 	.short	(.L_17 - .L_16)
	.align		4
.L_16:
        /*0064*/ 	.word	index@($__internal_5_$__cuda_sm3x_div_rn_noftz_f32_slowpath)
        /*0068*/ 	.word	0x00000000


	//----- nvinfo : EIATTR_FRAME_SIZE
	.align		4
.L_17:
        /*006c*/ 	.byte	0x04, 0x11
        /*006e*/ 	.short	(.L_19 - .L_18)
	.align		4
.L_18:
        /*0070*/ 	.word	index@($__internal_4_$__cuda_sm20_rcp_rn_f32_slowpath)
        /*0074*/ 	.word	0x00000000


	//----- nvinfo : EIATTR_FRAME_SIZE
	.align		4
.L_19:
        /*0078*/ 	.byte	0x04, 0x11
        /*007a*/ 	.short	(.L_21 - .L_20)
	.align		4
.L_20:
        /*007c*/ 	.word	index@($__internal_3_$__cuda_sm20_dsqrt_rn_f64_mediumpath_v1)
        /*0080*/ 	.word	0x00000000


	//----- nvinfo : EIATTR_FRAME_SIZE
	.align		4
.L_21:
        /*0084*/ 	.byte	0x04, 0x11
        /*0086*/ 	.short	(.L_23 - .L_22)
	.align		4
.L_22:
        /*0088*/ 	.word	index@(_Z6krnl_4PfS_S_S_ii)
        /*008c*/ 	.word	0x00000000


	//----- nvinfo : EIATTR_REGCOUNT
	.align		4
.L_23:
        /*0090*/ 	.byte	0x04, 0x2f
        /*0092*/ 	.short	(.L_25 - .L_24)
	.align		4
.L_24:
        /*0094*/ 	.word	index@(_Z6krnl_5PfS_ii)
        /*0098*/ 	.word	0x0000000e


	//----- nvinfo : EIATTR_FRAME_SIZE
	.align		4
.L_25:
        /*009c*/ 	.byte	0x04, 0x11
        /*009e*/ 	.short	(.L_27 - .L_26)
	.align		4
.L_26:
        /*00a0*/ 	.word	index@(_Z6krnl_5PfS_ii)
        /*00a4*/ 	.word	0x00000000


	//----- nvinfo : EIATTR_REGCOUNT
	.align		4
.L_27:
        /*00a8*/ 	.byte	0x04, 0x2f
        /*00aa*/ 	.short	(.L_29 - .L_28)
	.align		4
.L_28:
        /*00ac*/ 	.word	index@(_Z6krnl_6PfS_ii)
        /*00b0*/ 	.word	0x0000000c


	//----- nvinfo : EIATTR_FRAME_SIZE
	.align		4
.L_29:
        /*00b4*/ 	.byte	0x04, 0x11
        /*00b6*/ 	.short	(.L_31 - .L_30)
	.align		4
.L_30:
        /*00b8*/ 	.word	index@(_Z6krnl_6PfS_ii)
        /*00bc*/ 	.word	0x00000000


	//----- nvinfo : EIATTR_REGCOUNT
	.align		4
.L_31:
        /*00c0*/ 	.byte	0x04, 0x2f
        /*00c2*/ 	.short	(.L_33 - .L_32)
	.align		4
.L_32:
        /*00c4*/ 	.word	index@(_Z6krnl_7PfS_S_ii)
        /*00c8*/ 	.word	0x00000012


	//----- nvinfo : EIATTR_FRAME_SIZE
	.align		4
.L_33:
        /*00cc*/ 	.byte	0x04, 0x11
        /*00ce*/ 	.short	(.L_35 - .L_34)
	.align		4
.L_34:
        /*00d0*/ 	.word	index@(_Z6krnl_7PfS_S_ii)
        /*00d4*/ 	.word	0x00000000


	//----- nvinfo : EIATTR_REGCOUNT
	.align		4
.L_35:
        /*00d8*/ 	.byte	0x04, 0x2f
        /*00da*/ 	.short	(.L_37 - .L_36)
	.align		4
.L_36:
        /*00dc*/ 	.word	index@(_Z6krnl_8PfS_S_S_S_fii)
        /*00e0*/ 	.word	0x00000010


	//----- nvinfo : EIATTR_FRAME_SIZE
	.align		4
.L_37:
        /*00e4*/ 	.byte	0x04, 0x11
        /*00e6*/ 	.short	(.L_39 - .L_38)
	.align		4
.L_38:
        /*00e8*/ 	.word	index@($__internal_2_$__cuda_sm3x_div_rn_noftz_f32_slowpath)
        /*00ec*/ 	.word	0x00000000


	//----- nvinfo : EIATTR_FRAME_SIZE
	.align		4
.L_39:
        /*00f0*/ 	.byte	0x04, 0x11
        /*00f2*/ 	.short	(.L_41 - .L_40)
	.align		4
.L_40:
        /*00f4*/ 	.word	index@($__internal_1_$__cuda_sm20_rcp_rn_f32_slowpath)
        /*00f8*/ 	.word	0x00000000


	//----- nvinfo : EIATTR_FRAME_SIZE
	.align		4
.L_41:
        /*00fc*/ 	.byte	0x04, 0x11
        /*00fe*/ 	.short	(.L_43 - .L_42)
	.align		4
.L_42:
        /*0100*/ 	.word	index@(_Z6krnl_8PfS_S_S_S_fii)
        /*0104*/ 	.word	0x00000000


	//----- nvinfo : EIATTR_REGCOUNT
	.align		4
.L_43:
        /*0108*/ 	.byte	0x04, 0x2f
        /*010a*/ 	.short	(.L_45 - .L_44)
	.align		4
.L_44:
        /*010c*/ 	.word	index@(_Z6krnl_9PfS_S_S_S_fii)
        /*0110*/ 	.word	0x00000010


	//----- nvinfo : EIATTR_FRAME_SIZE
	.align		4
.L_45:
        /*0114*/ 	.byte	0x04, 0x11
        /*0116*/ 	.short	(.L_47 - .L_46)
	.align		4
.L_46:
        /*0118*/ 	.word	index@($__internal_0_$__cuda_sm3x_div_rn_noftz_f32_slowpath)
        /*011c*/ 	.word	0x00000000


	//----- nvinfo : EIATTR_FRAME_SIZE
	.align		4
.L_47:
        /*0120*/ 	.byte	0x04, 0x11
        /*0122*/ 	.short	(.L_49 - .L_48)
	.align		4
.L_48:
        /*0124*/ 	.word	index@(_Z6krnl_9PfS_S_S_S_fii)
        /*0128*/ 	.word	0x00000000


	//----- nvinfo : EIATTR_REGCOUNT
	.align		4
.L_49:
        /*012c*/ 	.byte	0x04, 0x2f
        /*012e*/ 	.short	(.L_51 - .L_50)
	.align		4
.L_50:
        /*0130*/ 	.word	index@(_Z7krnl_10PfS_S_S_S_fii)
        /*0134*/ 	.word	0x00000012


	//----- nvinfo : EIATTR_FRAME_SIZE
	.align		4
.L_51:
        /*0138*/ 	.byte	0x04, 0x11
        /*013a*/ 	.short	(.L_53 - .L_52)
	.align		4
.L_52:
        /*013c*/ 	.word	index@(_Z7krnl_10PfS_S_S_S_fii)
        /*0140*/ 	.word	0x00000000


	//----- nvinfo : EIATTR_MIN_STACK_SIZE
	.align		4
.L_53:
        /*0144*/ 	.byte	0x04, 0x12
        /*0146*/ 	.short	(.L_55 - .L_54)
	.align		4
.L_54:
        /*0148*/ 	.word	index@(_Z7krnl_10PfS_S_S_S_fii)
        /*014c*/ 	.word	0x00000000


	//----- nvinfo : EIATTR_MIN_STACK_SIZE
	.align		4
.L_55:
        /*0150*/ 	.byte	0x04, 0x12
        /*0152*/ 	.short	(.L_57 - .L_56)
	.align		4
.L_56:
        /*0154*/ 	.word	index@(_Z6krnl_9PfS_S_S_S_fii)
        /*0158*/ 	.word	0x00000000


	//----- nvinfo : EIATTR_MIN_STACK_SIZE
	.align		4
.L_57:
        /*015c*/ 	.byte	0x04, 0x12
        /*015e*/ 	.short	(.L_59 - .L_58)
	.align		4
.L_58:
        /*0160*/ 	.word	index@(_Z6krnl_8PfS_S_S_S_fii)
        /*0164*/ 	.word	0x00000000


	//----- nvinfo : EIATTR_MIN_STACK_SIZE
	.align		4
.L_59:
        /*0168*/ 	.byte	0x04, 0x12
        /*016a*/ 	.short	(.L_61 - .L_60)
	.align		4
.L_60:
        /*016c*/ 	.word	index@(_Z6krnl_7PfS_S_ii)
        /*0170*/ 	.word	0x00000000


	//----- nvinfo : EIATTR_MIN_STACK_SIZE
	.align		4
.L_61:
        /*0174*/ 	.byte	0x04, 0x12
        /*0176*/ 	.short	(.L_63 - .L_62)
	.align		4
.L_62:
        /*0178*/ 	.word	index@(_Z6krnl_6PfS_ii)
        /*017c*/ 	.word	0x00000000


	//----- nvinfo : EIATTR_MIN_STACK_SIZE
	.align		4
.L_63:
        /*0180*/ 	.byte	0x04, 0x12
        /*0182*/ 	.short	(.L_65 - .L_64)
	.align		4
.L_64:
        /*0184*/ 	.word	index@(_Z6krnl_5PfS_ii)
        /*0188*/ 	.word	0x00000000


	//----- nvinfo : EIATTR_MIN_STACK_SIZE
	.align		4
.L_65:
        /*018c*/ 	.byte	0x04, 0x12
        /*018e*/ 	.short	(.L_67 - .L_66)
	.align		4
.L_66:
        /*0190*/ 	.word	index@(_Z6krnl_4PfS_S_S_ii)
        /*0194*/ 	.word	0x00000000


	//----- nvinfo : EIATTR_MIN_STACK_SIZE
	.align		4
.L_67:
        /*0198*/ 	.byte	0x04, 0x12
        /*019a*/ 	.short	(.L_69 - .L_68)
	.align		4
.L_68:
        /*019c*/ 	.word	index@(_Z6krnl_3PfS_fii)
        /*01a0*/ 	.word	0x00000000


	//----- nvinfo : EIATTR_MIN_STACK_SIZE
	.align		4
.L_69:
        /*01a4*/ 	.byte	0x04, 0x12
        /*01a6*/ 	.short	(.L_71 - .L_70)
	.align		4
.L_70:
        /*01a8*/ 	.word	index@(_Z6krnl_2PfS_fii)
        /*01ac*/ 	.word	0x00000000


	//----- nvinfo : EIATTR_MIN_STACK_SIZE
	.align		4
.L_71:
        /*01b0*/ 	.byte	0x04, 0x12
        /*01b2*/ 	.short	(.L_73 - .L_72)
	.align		4
.L_72:
        /*01b4*/ 	.word	index@(_Z6krnl_1PfS_S_S_S_fii)
        /*01b8*/ 	.word	0x00000000
.L_73:


//--------------------- .nv.compat                --------------------------
	.section	.nv.compat,"",@"SHT_CUDA_COMPAT_INFO"
	.align	4
        /*0000*/ 	.byte	0x02, 0x09, 0x00, 0x00, 0x02, 0x02, 0x01, 0x00, 0x02, 0x05, 0x05, 0x00, 0x03, 0x07, 0x01, 0x01
        /*0010*/ 	.byte	0x02, 0x03, 0x00, 0x00, 0x02, 0x06, 0x01, 0x00, 0x04, 0x0b, 0x08, 0x00, 0x01, 0x00, 0x00, 0x00
        /*0020*/ 	.byte	0x00, 0x00, 0x00, 0x00


//--------------------- .nv.info._Z7krnl_10PfS_S_S_S_fii --------------------------
	.section	.nv.info._Z7krnl_10PfS_S_S_S_fii,"",@"SHT_CUDA_INFO"
	.sectionflags	@""
	.align	4


	//----- nvinfo : EIATTR_CUDA_API_VERSION
	.align		4
        /*0000*/ 	.byte	0x04, 0x37
        /*0002*/ 	.short	(.L_75 - .L_74)
.L_74:
        /*0004*/ 	.word	0x00000082


	//----- nvinfo : EIATTR_KPARAM_INFO
	.align		4
.L_75:
        /*0008*/ 	.byte	0x04, 0x17
        /*000a*/ 	.short	(.L_77 - .L_76)
.L_76:
        /*000c*/ 	.word	0x00000000
        /*0010*/ 	.short	0x0007
        /*0012*/ 	.short	0x0030
        /*0014*/ 	.byte	0x00, 0xf0, 0x11, 0x00


	//----- nvinfo : EIATTR_KPARAM_INFO
	.align		4
.L_77:
        /*0018*/ 	.byte	0x04, 0x17
        /*001a*/ 	.short	(.L_79 - .L_78)
.L_78:
        /*001c*/ 	.word	0x00000000
        /*0020*/ 	.short	0x0006
        /*0022*/ 	.short	0x002c
        /*0024*/ 	.byte	0x00, 0xf0, 0x11, 0x00


	//----- nvinfo : EIATTR_KPARAM_INFO
	.align		4
.L_79:
        /*0028*/ 	.byte	0x04, 0x17
        /*002a*/ 	.short	(.L_81 - .L_80)
.L_80:
        /*002c*/ 	.word	0x00000000
        /*0030*/ 	.short	0x0005
        /*0032*/ 	.short	0x0028
        /*0034*/ 	.byte	0x00, 0xf0, 0x11, 0x00


	//----- nvinfo : EIATTR_KPARAM_INFO
	.align		4
.L_81:
        /*0038*/ 	.byte	0x04, 0x17
        /*003a*/ 	.short	(.L_83 - .L_82)
.L_82:
        /*003c*/ 	.word	0x00000000
        /*0040*/ 	.short	0x0004
        /*0042*/ 	.short	0x0020
        /*0044*/ 	.byte	0x00, 0xf5, 0x21, 0x00


	//----- nvinfo : EIATTR_KPARAM_INFO
	.align		4
.L_83:
        /*0048*/ 	.byte	0x04, 0x17
        /*004a*/ 	.short	(.L_85 - .L_84)
.L_84:
        /*004c*/ 	.word	0x00000000
        /*0050*/ 	.short	0x0003
        /*0052*/ 	.short	0x0018
        /*0054*/ 	.byte	0x00, 0xf5, 0x21, 0x00


	//----- nvinfo : EIATTR_KPARAM_INFO
	.align		4
.L_85:
        /*0058*/ 	.byte	0x04, 0x17
        /*005a*/ 	.short	(.L_87 - .L_86)
.L_86:
        /*005c*/ 	.word	0x00000000
        /*0060*/ 	.short	0x0002
        /*0062*/ 	.short	0x0010
        /*0064*/ 	.byte	0x00, 0xf5, 0x21, 0x00


	//----- nvinfo : EIATTR_KPARAM_INFO
	.align		4
.L_87:
        /*0068*/ 	.byte	0x04, 0x17
        /*006a*/ 	.short	(.L_89 - .L_88)
.L_88:
        /*006c*/ 	.word	0x00000000
        /*0070*/ 	.short	0x0001
        /*0072*/ 	.short	0x0008
        /*0074*/ 	.byte	0x00, 0xf5, 0x21, 0x00


	//----- nvinfo : EIATTR_KPARAM_INFO
	.align		4
.L_89:
        /*0078*/ 	.byte	0x04, 0x17
        /*007a*/ 	.short	(.L_91 - .L_90)
.L_90:
        /*007c*/ 	.word	0x00000000
        /*0080*/ 	.short	0x0000
        /*0082*/ 	.short	0x0000
        /*0084*/ 	.byte	0x00, 0xf5, 0x21, 0x00


	//----- nvinfo : EIATTR_SPARSE_MMA_MASK
	.align		4
.L_91:
        /*0088*/ 	.byte	0x03, 0x50
        /*008a*/ 	.short	0x0000


	//----- nvinfo : EIATTR_MAXREG_COUNT
	.align		4
        /*008c*/ 	.byte	0x03, 0x1b
        /*008e*/ 	.short	0x00ff


	//----- nvinfo : EIATTR_MERCURY_ISA_VERSION
	.align		4
        /*0090*/ 	.byte	0x03, 0x5f
        /*0092*/ 	.short	0x0101


	//----- nvinfo : EIATTR_VRC_CTA_INIT_COUNT
	.align		4
        /*0094*/ 	.byte	0x02, 0x4a
	.zero		1
	.zero		1


	//----- nvinfo : EIATTR_EXIT_INSTR_OFFSETS
	.align		4
        /*0098*/ 	.byte	0x04, 0x1c
        /*009a*/ 	.short	(.L_93 - .L_92)


	//   ....[0]....
.L_92:
        /*009c*/ 	.word	0x000000f0


	//   ....[1]....
        /*00a0*/ 	.word	0x00000290


	//----- nvinfo : EIATTR_CBANK_PARAM_SIZE
	.align		4
.L_93:
        /*00a4*/ 	.byte	0x03, 0x19
        /*00a6*/ 	.short	0x0034


	//----- nvinfo : EIATTR_PARAM_CBANK
	.align		4
        /*00a8*/ 	.byte	0x04, 0x0a
        /*00aa*/ 	.short	(.L_95 - .L_94)
	.align		4
.L_94:
        /*00ac*/ 	.word	index@(.nv.constant0._Z7krnl_10PfS_S_S_S_fii)
        /*00b0*/ 	.short	0x0380
        /*00b2*/ 	.short	0x0034


	//----- nvinfo : EIATTR_SW_WAR
	.align		4
.L_95:
        /*00b4*/ 	.byte	0x04, 0x36
        /*00b6*/ 	.short	(.L_97 - .L_96)
.L_96:
        /*00b8*/ 	.word	0x00000008
.L_97:


//--------------------- .nv.info._Z6krnl_9PfS_S_S_S_fii --------------------------
	.section	.nv.info._Z6krnl_9PfS_S_S_S_fii,"",@"SHT_CUDA_INFO"
	.sectionflags	@""
	.align	4


	//----- nvinfo : EIATTR_CUDA_API_VERSION
	.align		4
        /*0000*/ 	.byte	0x04, 0x37
        /*0002*/ 	.short	(.L_99 - .L_98)
.L_98:
        /*0004*/ 	.word	0x00000082


	//----- nvinfo : EIATTR_KPARAM_INFO
	.align		4
.L_99:
        /*0008*/ 	.byte	0x04, 0x17
        /*000a*/ 	.short	(.L_101 - .L_100)
.L_100:
        /*000c*/ 	.word	0x00000000
        /*0010*/ 	.short	0x0007
        /*0012*/ 	.short	0x0030
        /*0014*/ 	.byte	0x00, 0xf0, 0x11, 0x00


	//----- nvinfo : EIATTR_KPARAM_INFO
	.align		4
.L_101:
        /*0018*/ 	.byte	0x04, 0x17
        /*001a*/ 	.short	(.L_103 - .L_102)
.L_102:
        /*001c*/ 	.word	0x00000000
        /*0020*/ 	.short	0x0006
        /*0022*/ 	.short	0x002c
        /*0024*/ 	.byte	0x00, 0xf0, 0x11, 0x00


	//----- nvinfo : EIATTR_KPARAM_INFO
	.align		4
.L_103:
        /*0028*/ 	.byte	0x04, 0x17
        /*002a*/ 	.short	(.L_105 - .L_104)
.L_104:
        /*002c*/ 	.word	0x00000000
        /*0030*/ 	.short	0x0005
        /*0032*/ 	.short	0x0028
        /*0034*/ 	.byte	0x00, 0xf0, 0x11, 0x00


	//----- nvinfo : EIATTR_KPARAM_INFO
	.align		4
.L_105:
        /*0038*/ 	.byte	0x04, 0x17
        /*003a*/ 	.short	(.L_107 - .L_106)
.L_106:
        /*003c*/ 	.word	0x00000000
        /*0040*/ 	.short	0x0004
        /*0042*/ 	.short	0x0020
        /*0044*/ 	.byte	0x00, 0xf5, 0x21, 0x00


	//----- nvinfo : EIATTR_KPARAM_INFO
	.align		4
.L_107:
        /*0048*/ 	.byte	0x04, 0x17
        /*004a*/ 	.short	(.L_109 - .L_108)
.L_108:
        /*004c*/ 	.word	0x00000000
        /*0050*/ 	.short	0x0003
        /*0052*/ 	.short	0x0018
        /*0054*/ 	.byte	0x00, 0xf5, 0x21, 0x00


	//----- nvinfo : EIATTR_KPARAM_INFO
	.align		4
.L_109:
        /*0058*/ 	.byte	0x04, 0x17
        /*005a*/ 	.short	(.L_111 - .L_110)
.L_110:
        /*005c*/ 	.word	0x00000000
        /*0060*/ 	.short	0x0002
        /*0062*/ 	.short	0x0010
        /*0064*/ 	.byte	0x00, 0xf5, 0x21, 0x00


	//----- nvinfo : EIATTR_KPARAM_INFO
	.align		4
.L_111:
        /*0068*/ 	.byte	0x04, 0x17
        /*006a*/ 	.short	(.L_113 - .L_112)
.L_112:
        /*006c*/ 	.word	0x00000000
        /*0070*/ 	.short	0x0001
        /*0072*/ 	.short	0x0008
        /*0074*/ 	.byte	0x00, 0xf5, 0x21, 0x00


	//----- nvinfo : EIATTR_KPARAM_INFO
	.align		4
.L_113:
        /*0078*/ 	.byte	0x04, 0x17
        /*007a*/ 	.short	(.L_115 - .L_114)
.L_114:
        /*007c*/ 	.word	0x00000000
        /*0080*/ 	.short	0x0000
        /*0082*/ 	.short	0x0000
        /*0084*/ 	.byte	0x00, 0xf5, 0x21, 0x00


	//----- nvinfo : EIATTR_SPARSE_MMA_MASK
	.align		4
.L_115:
        /*0088*/ 	.byte	0x03, 0x50
        /*008a*/ 	.short	0x0000


	//----- nvinfo : EIATTR_MAXREG_COUNT
	.align		4
        /*008c*/ 	.byte	0x03, 0x1b
        /*008e*/ 	.short	0x00ff


	//----- nvinfo : EIATTR_MERCURY_ISA_VERSION
	.align		4
        /*0090*/ 	.byte	0x03, 0x5f
        /*0092*/ 	.short	0x0101


	//----- nvinfo : EIATTR_VRC_CTA_INIT_COUNT
	.align		4
        /*0094*/ 	.byte	0x02, 0x4a
	.zero		1
	.zero		1


	//----- nvinfo : EIATTR_EXIT_INSTR_OFFSETS
	.align		4
        /*0098*/ 	.byte	0x04, 0x1c
        /*009a*/ 	.short	(.L_117 - .L_116)


	//   ....[0]....
.L_116:
        /*009c*/ 	.word	0x000000f0


	//   ....[1]....
        /*00a0*/ 	.word	0x00000330


	//----- nvinfo : EIATTR_CRS_STACK_SIZE
	.align		4
.L_117:
        /*00a4*/ 	.byte	0x04, 0x1e
        /*00a6*/ 	.short	(.L_119 - .L_118)
.L_118:
        /*00a8*/ 	.word	0x00000000


	//----- nvinfo : EIATTR_CBANK_PARAM_SIZE
	.align		4
.L_119:
        /*00ac*/ 	.byte	0x03, 0x19
        /*00ae*/ 	.short	0x0034


	//----- nvinfo : EIATTR_PARAM_CBANK
	.align		4
        /*00b0*/ 	.byte	0x04, 0x0a
        /*00b2*/ 	.short	(.L_121 - .L_120)
	.align		4
.L_120:
        /*00b4*/ 	.word	index@(.nv.constant0._Z6krnl_9PfS_S_S_S_fii)
        /*00b8*/ 	.short	0x0380
        /*00ba*/ 	.short	0x0034


	//----- nvinfo : EIATTR_SW_WAR
	.align		4
.L_121:
        /*00bc*/ 	.byte	0x04, 0x36
        /*00be*/ 	.short	(.L_123 - .L_122)
.L_122:
        /*00c0*/ 	.word	0x00000008
.L_123:


//--------------------- .nv.info._Z6krnl_8PfS_S_S_S_fii --------------------------
	.section	.nv.info._Z6krnl_8PfS_S_S_S_fii,"",@"SHT_CUDA_INFO"
	.sectionflags	@""
	.align	4


	//----- nvinfo : EIATTR_CUDA_API_VERSION
	.align		4
        /*0000*/ 	.byte	0x04, 0x37
        /*0002*/ 	.short	(.L_125 - .L_124)
.L_124:
        /*0004*/ 	.word	0x00000082


	//----- nvinfo : EIATTR_KPARAM_INFO
	.align		4
.L_125:
        /*0008*/ 	.byte	0x04, 0x17
        /*000a*/ 	.short	(.L_127 - .L_126)
.L_126:
        /*000c*/ 	.word	0x00000000
        /*0010*/ 	.short	0x0007
        /*0012*/ 	.short	0x0030
        /*0014*/ 	.byte	0x00, 0xf0, 0x11, 0x00


	//----- nvinfo : EIATTR_KPARAM_INFO
	.align		4
.L_127:
        /*0018*/ 	.byte	0x04, 0x17
        /*001a*/ 	.short	(.L_129 - .L_128)
.L_128:
        /*001c*/ 	.word	0x00000000
        /*0020*/ 	.short	0x0006
        /*0022*/ 	.short	0x002c
        /*0024*/ 	.byte	0x00, 0xf0, 0x11, 0x00


	//----- nvinfo : EIATTR_KPARAM_INFO
	.align		4
.L_129:
        /*0028*/ 	.byte	0x04, 0x17
        /*002a*/ 	.short	(.L_131 - .L_130)
.L_130:
        /*002c*/ 	.word	0x00000000
        /*0030*/ 	.short	0x0005
        /*0032*/ 	.short	0x0028
        /*0034*/ 	.byte	0x00, 0xf0, 0x11, 0x00


	//----- nvinfo : EIATTR_KPARAM_INFO
	.align		4
.L_131:
        /*0038*/ 	.byte	0x04, 0x17
        /*003a*/ 	.short	(.L_133 - .L_132)
.L_132:
        /*003c*/ 	.word	0x00000000
        /*0040*/ 	.short	0x0004
        /*0042*/ 	.short	0x0020
        /*0044*/ 	.byte	0x00, 0xf5, 0x21, 0x00


	//----- nvinfo : EIATTR_KPARAM_INFO
	.align		4
.L_133:
        /*0048*/ 	.byte	0x04, 0x17
        /*004a*/ 	.short	(.L_135 - .L_134)
.L_134:
        /*004c*/ 	.word	0x00000000
        /*0050*/ 	.short	0x0003
        /*0052*/ 	.short	0x0018
        /*0054*/ 	.byte	0x00, 0xf5, 0x21, 0x00


	//----- nvinfo : EIATTR_KPARAM_INFO
	.align		4
.L_135:
        /*0058*/ 	.byte	0x04, 0x17
        /*005a*/ 	.short	(.L_137 - .L_136)
.L_136:
        /*005c*/ 	.word	0x00000000
        /*0060*/ 	.short	0x0002
        /*0062*/ 	.short	0x0010
        /*0064*/ 	.byte	0x00, 0xf5, 0x21, 0x00


	//----- nvinfo : EIATTR_KPARAM_INFO
	.align		4
.L_137:
        /*0068*/ 	.byte	0x04, 0x17
        /*006a*/ 	.short	(.L_139 - .L_138)
.L_138:
        /*006c*/ 	.word	0x00000000
        /*0070*/ 	.short	0x0001
        /*0072*/ 	.short	0x0008
        /*0074*/ 	.byte	0x00, 0xf5, 0x21, 0x00


	//----- nvinfo : EIATTR_KPARAM_INFO
	.align		4
.L_139:
        /*0078*/ 	.byte	0x04, 0x17
        /*007a*/ 	.short	(.L_141 - .L_140)
.L_140:
        /*007c*/ 	.word	0x00000000
        /*0080*/ 	.short	0x0000
        /*0082*/ 	.short	0x0000
        /*0084*/ 	.byte	0x00, 0xf5, 0x21, 0x00


	//----- nvinfo : EIATTR_SPARSE_MMA_MASK
	.align		4
.L_141:
        /*0088*/ 	.byte	0x03, 0x50
        /*008a*/ 	.short	0x0000


	//----- nvinfo : EIATTR_MAXREG_COUNT
	.align		4
        /*008c*/ 	.byte	0x03, 0x1b
        /*008e*/ 	.short	0x00ff


	//----- nvinfo : EIATTR_MERCURY_ISA_VERSION
	.align		4
        /*0090*/ 	.byte	0x03, 0x5f
        /*0092*/ 	.short	0x0101


	//----- nvinfo : EIATTR_VRC_CTA_INIT_COUNT
	.align		4
        /*0094*/ 	.byte	0x02, 0x4a
	.zero		1
	.zero		1


	//----- nvinfo : EIATTR_EXIT_INSTR_OFFSETS
	.align		4
        /*0098*/ 	.byte	0x04, 0x1c
        /*009a*/ 	.short	(.L_143 - .L_142)


	//   ....[0]....
.L_142:
        /*009c*/ 	.word	0x000000f0


	//   ....[1]....
        /*00a0*/ 	.word	0x00000400


	//----- nvinfo : EIATTR_CRS_STACK_SIZE
	.align		4
.L_143:
        /*00a4*/ 	.byte	0x04, 0x1e
        /*00a6*/ 	.short	(.L_145 - .L_144)
.L_144:
        /*00a8*/ 	.word	0x00000000


	//----- nvinfo : EIATTR_CBANK_PARAM_SIZE
	.align		4
.L_145:
        /*00ac*/ 	.byte	0x03, 0x19
        /*00ae*/ 	.short	0x0034


	//----- nvinfo : EIATTR_PARAM_CBANK
	.align		4
        /*00b0*/ 	.byte	0x04, 0x0a
        /*00b2*/ 	.short	(.L_147 - .L_146)
	.align		4
.L_146:
        /*00b4*/ 	.word	index@(.nv.constant0._Z6krnl_8PfS_S_S_S_fii)
        /*00b8*/ 	.short	0x0380
        /*00ba*/ 	.short	0x0034


	//----- nvinfo : EIATTR_SW_WAR
	.align		4
.L_147:
        /*00bc*/ 	.byte	0x04, 0x36
        /*00be*/ 	.short	(.L_149 - .L_148)
.L_148:
        /*00c0*/ 	.word	0x00000008
.L_149:


//--------------------- .nv.info._Z6krnl_7PfS_S_ii --------------------------
	.section	.nv.info._Z6krnl_7PfS_S_ii,"",@"SHT_CUDA_INFO"
	.sectionflags	@""
	.align	4


	//----- nvinfo : EIATTR_CUDA_API_VERSION
	.align		4
        /*0000*/ 	.byte	0x04, 0x37
        /*0002*/ 	.short	(.L_151 - .L_150)
.L_150:
        /*0004*/ 	.word	0x00000082


	//----- nvinfo : EIATTR_KPARAM_INFO
	.align		4
.L_151:
        /*0008*/ 	.byte	0x04, 0x17
        /*000a*/ 	.short	(.L_153 - .L_152)
.L_152:
        /*000c*/ 	.word	0x00000000
        /*0010*/ 	.short	0x0004
        /*0012*/ 	.short	0x001c
        /*0014*/ 	.byte	0x00, 0xf0, 0x11, 0x00


	//----- nvinfo : EIATTR_KPARAM_INFO
	.align		4
.L_153:
        /*0018*/ 	.byte	0x04, 0x17
        /*001a*/ 	.short	(.L_155 - .L_154)
.L_154:
        /*001c*/ 	.word	0x00000000
        /*0020*/ 	.short	0x0003
        /*0022*/ 	.short	0x0018
        /*0024*/ 	.byte	0x00, 0xf0, 0x11, 0x00


	//----- nvinfo : EIATTR_KPARAM_INFO
	.align		4
.L_155:
        /*0028*/ 	.byte	0x04, 0x17
        /*002a*/ 	.short	(.L_157 - .L_156)
.L_156:
        /*002c*/ 	.word	0x00000000
        /*0030*/ 	.short	0x0002
        /*0032*/ 	.short	0x0010
        /*0034*/ 	.byte	0x00, 0xf5, 0x21, 0x00


	//----- nvinfo : EIATTR_KPARAM_INFO
	.align		4
.L_157:
        /*0038*/ 	.byte	0x04, 0x17
        /*003a*/ 	.short	(.L_159 - .L_158)
.L_158:
        /*003c*/ 	.word	0x00000000
        /*0040*/ 	.short	0x0001
        /*0042*/ 	.short	0x0008
        /*0044*/ 	.byte	0x00, 0xf5, 0x21, 0x00


	//----- nvinfo : EIATTR_KPARAM_INFO
	.align		4
.L_159:
        /*0048*/ 	.byte	0x04, 0x17
        /*004a*/ 	.short	(.L_161 - .L_160)
.L_160:
        /*004c*/ 	.word	0x00000000
        /*0050*/ 	.short	0x0000
        /*0052*/ 	.short	0x0000
        /*0054*/ 	.byte	0x00, 0xf5, 0x21, 0x00


	//----- nvinfo : EIATTR_SPARSE_MMA_MASK
	.align		4
.L_161:
        /*0058*/ 	.byte	0x03, 0x50
        /*005a*/ 	.short	0x0000


	//----- nvinfo : EIATTR_MAXREG_COUNT
	.align		4
        /*005c*/ 	.byte	0x03, 0x1b
        /*005e*/ 	.short	0x00ff


	//----- nvinfo : EIATTR_MERCURY_ISA_VERSION
	.align		4
        /*0060*/ 	.byte	0x03, 0x5f
        /*0062*/ 	.short	0x0101


	//----- nvinfo : EIATTR_VRC_CTA_INIT_COUNT
	.align		4
        /*0064*/ 	.byte	0x02, 0x4a
	.zero		1
	.zero		1


	//----- nvinfo : EIATTR_EXIT_INSTR_OFFSETS
	.align		4
        /*0068*/ 	.byte	0x04, 0x1c
        /*006a*/ 	.short	(.L_163 - .L_162)


	//   ....[0]....
.L_162:
        /*006c*/ 	.word	0x000000e0


	//   ....[1]....
        /*0070*/ 	.word	0x00000210


	//----- nvinfo : EIATTR_CBANK_PARAM_SIZE
	.align		4
.L_163:
        /*0074*/ 	.byte	0x03, 0x19
        /*0076*/ 	.short	0x0020


	//----- nvinfo : EIATTR_PARAM_CBANK
	.align		4
        /*0078*/ 	.byte	0x04, 0x0a
        /*007a*/ 	.short	(.L_165 - .L_164)
	.align		4
.L_164:
        /*007c*/ 	.word	index@(.nv.constant0._Z6krnl_7PfS_S_ii)
        /*0080*/ 	.short	0x0380
        /*0082*/ 	.short	0x0020


	//----- nvinfo : EIATTR_SW_WAR
	.align		4
.L_165:
        /*0084*/ 	.byte	0x04, 0x36
        /*0086*/ 	.short	(.L_167 - .L_166)
.L_166:
        /*0088*/ 	.word	0x00000008
.L_167:


//--------------------- .nv.info._Z6krnl_6PfS_ii  --------------------------
	.section	.nv.info._Z6krnl_6PfS_ii,"",@"SHT_CUDA_INFO"
	.sectionflags	@""
	.align	4


	//----- nvinfo : EIATTR_CUDA_API_VERSION
	.align		4
        /*0000*/ 	.byte	0x04, 0x37
        /*0002*/ 	.short	(.L_169 - .L_168)
.L_168:
        /*0004*/ 	.word	0x00000082


	//----- nvinfo : EIATTR_KPARAM_INFO
	.align		4
.L_169:
        /*0008*/ 	.byte	0x04, 0x17
        /*000a*/ 	.short	(.L_171 - .L_170)
.L_170:
        /*000c*/ 	.word	0x00000000
        /*0010*/ 	.short	0x0003
        /*0012*/ 	.short	0x0014
        /*0014*/ 	.byte	0x00, 0xf0, 0x11, 0x00


	//----- nvinfo : EIATTR_KPARAM_INFO
	.align		4
.L_171:
        /*0018*/ 	.byte	0x04, 0x17
        /*001a*/ 	.short	(.L_173 - .L_172)
.L_172:
        /*001c*/ 	.word	0x00000000
        /*0020*/ 	.short	0x0002
        /*0022*/ 	.short	0x0010
        /*0024*/ 	.byte	0x00, 0xf0, 0x11, 0x00


	//----- nvinfo : EIATTR_KPARAM_INFO
	.align		4
.L_173:
        /*0028*/ 	.byte	0x04, 0x17
        /*002a*/ 	.short	(.L_175 - .L_174)
.L_174:
        /*002c*/ 	.word	0x00000000
        /*0030*/ 	.short	0x0001
        /*0032*/ 	.short	0x0008
        /*0034*/ 	.byte	0x00, 0xf5, 0x21, 0x00


	//----- nvinfo : EIATTR_KPARAM_INFO
	.align		4
.L_175:
        /*0038*/ 	.byte	0x04, 0x17
        /*003a*/ 	.short	(.L_177 - .L_176)
.L_176:
        /*003c*/ 	.word	0x00000000
        /*0040*/ 	.short	0x0000
        /*0042*/ 	.short	0x0000
        /*0044*/ 	.byte	0x00, 0xf5, 0x21, 0x00


	//----- nvinfo : EIATTR_SPARSE_MMA_MASK
	.align		4
.L_177:
        /*0048*/ 	.byte	0x03, 0x50
        /*004a*/ 	.short	0x0000


	//----- nvinfo : EIATTR_MAXREG_COUNT
	.align		4
        /*004c*/ 	.byte	0x03, 0x1b
        /*004e*/ 	.short	0x00ff


	//----- nvinfo : EIATTR_MERCURY_ISA_VERSION
	.align		4
        /*0050*/ 	.byte	0x03, 0x5f
        /*0052*/ 	.short	0x0101


	//----- nvinfo : EIATTR_VRC_CTA_INIT_COUNT
	.align		4
        /*0054*/ 	.byte	0x02, 0x4a
	.zero		1
	.zero		1


	//----- nvinfo : EIATTR_EXIT_INSTR_OFFSETS
	.align		4
        /*0058*/ 	.byte	0x04, 0x1c
        /*005a*/ 	.short	(.L_179 - .L_178)


	//   ....[0]....
.L_178:
        /*005c*/ 	.word	0x000000f0


	//   ....[1]....
        /*0060*/ 	.word	0x00000200


	//----- nvinfo : EIATTR_CBANK_PARAM_SIZE
	.align		4
.L_179:
        /*0064*/ 	.byte	0x03, 0x19
        /*0066*/ 	.short	0x0018


	//----- nvinfo : EIATTR_PARAM_CBANK
	.align		4
        /*0068*/ 	.byte	0x04, 0x0a
        /*006a*/ 	.short	(.L_181 - .L_180)
	.align		4
.L_180:
        /*006c*/ 	.word	index@(.nv.constant0._Z6krnl_6PfS_ii)
        /*0070*/ 	.short	0x0380
        /*0072*/ 	.short	0x0018


	//----- nvinfo : EIATTR_SW_WAR
	.align		4
.L_181:
        /*0074*/ 	.byte	0x04, 0x36
        /*0076*/ 	.short	(.L_183 - .L_182)
.L_182:
        /*0078*/ 	.word	0x00000008
.L_183:


//--------------------- .nv.info._Z6krnl_5PfS_ii  --------------------------
	.section	.nv.info._Z6krnl_5PfS_ii,"",@"SHT_CUDA_INFO"
	.sectionflags	@""
	.align	4


	//----- nvinfo : EIATTR_CUDA_API_VERSION
	.align		4
        /*0000*/ 	.byte	0x04, 0x37
        /*0002*/ 	.short	(.L_185 - .L_184)
.L_184:
        /*0004*/ 	.word	0x00000082


	//----- nvinfo : EIATTR_KPARAM_INFO
	.align		4
.L_185:
        /*0008*/ 	.byte	0x04, 0x17
        /*000a*/ 	.short	(.L_187 - .L_186)
.L_186:
        /*000c*/ 	.word	0x00000000
        /*0010*/ 	.short	0x0003
        /*0012*/ 	.short	0x0014
        /*0014*/ 	.byte	0x00, 0xf0, 0x11, 0x00


	//----- nvinfo : EIATTR_KPARAM_INFO
	.align		4
.L_187:
        /*0018*/ 	.byte	0x04, 0x17
        /*001a*/ 	.short	(.L_189 - .L_188)
.L_188:
        /*001c*/ 	.word	0x00000000
        /*0020*/ 	.short	0x0002
        /*0022*/ 	.short	0x0010
        /*0024*/ 	.byte	0x00, 0xf0, 0x11, 0x00


	//----- nvinfo : EIATTR_KPARAM_INFO
	.align		4
.L_189:
        /*0028*/ 	.byte	0x04, 0x17
        /*002a*/ 	.short	(.L_191 - .L_190)
.L_190:
        /*002c*/ 	.word	0x00000000
        /*0030*/ 	.short	0x0001
        /*0032*/ 	.short	0x0008
        /*0034*/ 	.byte	0x00, 0xf5, 0x21, 0x00


	//----- nvinfo : EIATTR_KPARAM_INFO
	.align		4
.L_191:
        /*0038*/ 	.byte	0x04, 0x17
        /*003a*/ 	.short	(.L_193 - .L_192)
.L_192:
        /*003c*/ 	.word	0x00000000
        /*0040*/ 	.short	0x0000
        /*0042*/ 	.short	0x0000
        /*0044*/ 	.byte	0x00, 0xf5, 0x21, 0x00


	//----- nvinfo : EIATTR_SPARSE_MMA_MASK
	.align		4
.L_193:
        /*0048*/ 	.byte	0x03, 0x50
        /*004a*/ 	.short	0x0000


	//----- nvinfo : EIATTR_MAXREG_COUNT
	.align		4
        /*004c*/ 	.byte	0x03, 0x1b
        /*004e*/ 	.short	0x00ff


	//----- nvinfo : EIATTR_MERCURY_ISA_VERSION
	.align		4
        /*0050*/ 	.byte	0x03, 0x5f
        /*0052*/ 	.short	0x0101


	//----- nvinfo : EIATTR_VRC_CTA_INIT_COUNT
	.align		4
        /*0054*/ 	.byte	0x02, 0x4a
	.zero		1
	.zero		1


	//----- nvinfo : EIATTR_EXIT_INSTR_OFFSETS
	.align		4
        /*0058*/ 	.byte	0x04, 0x1c
        /*005a*/ 	.short	(.L_195 - .L_194)


	//   ....[0]....
.L_194:
        /*005c*/ 	.word	0x000000f0


	//   ....[1]....
        /*0060*/ 	.word	0x00000230


	//----- nvinfo : EIATTR_CBANK_PARAM_SIZE
	.align		4
.L_195:
        /*0064*/ 	.byte	0x03, 0x19
        /*0066*/ 	.short	0x0018


	//----- nvinfo : EIATTR_PARAM_CBANK
	.align		4
        /*0068*/ 	.byte	0x04, 0x0a
        /*006a*/ 	.short	(.L_197 - .L_196)
	.align		4
.L_196:
        /*006c*/ 	.word	index@(.nv.constant0._Z6krnl_5PfS_ii)
        /*0070*/ 	.short	0x0380
        /*0072*/ 	.short	0x0018


	//----- nvinfo : EIATTR_SW_WAR
	.align		4
.L_197:
        /*0074*/ 	.byte	0x04, 0x36
        /*0076*/ 	.short	(.L_199 - .L_198)
.L_198:
        /*0078*/ 	.word	0x00000008
.L_199:


//--------------------- .nv.info._Z6krnl_4PfS_S_S_ii --------------------------
	.section	.nv.info._Z6krnl_4PfS_S_S_ii,"",@"SHT_CUDA_INFO"
	.sectionflags	@""
	.align	4


	//----- nvinfo : EIATTR_CUDA_API_VERSION
	.align		4
        /*0000*/ 	.byte	0x04, 0x37
        /*0002*/ 	.short	(.L_201 - .L_200)
.L_200:
        /*0004*/ 	.word	0x00000082


	//----- nvinfo : EIATTR_KPARAM_INFO
	.align		4
.L_201:
        /*0008*/ 	.byte	0x04, 0x17
        /*000a*/ 	.short	(.L_203 - .L_202)
.L_202:
        /*000c*/ 	.word	0x00000000
        /*0010*/ 	.short	0x0005
        /*0012*/ 	.short	0x0024
        /*0014*/ 	.byte	0x00, 0xf0, 0x11, 0x00


	//----- nvinfo : EIATTR_KPARAM_INFO
	.align		4
.L_203:
        /*0018*/ 	.byte	0x04, 0x17
        /*001a*/ 	.short	(.L_205 - .L_204)
.L_204:
        /*001c*/ 	.word	0x00000000
        /*0020*/ 	.short	0x0004
        /*0022*/ 	.short	0x0020
        /*0024*/ 	.byte	0x00, 0xf0, 0x11, 0x00


	//----- nvinfo : EIATTR_KPARAM_INFO
	.align		4
.L_205:
        /*0028*/ 	.byte	0x04, 0x17
        /*002a*/ 	.short	(.L_207 - .L_206)
.L_206:
        /*002c*/ 	.word	0x00000000
        /*0030*/ 	.short	0x0003
        /*0032*/ 	.short	0x0018
        /*0034*/ 	.byte	0x00, 0xf5, 0x21, 0x00


	//----- nvinfo : EIATTR_KPARAM_INFO
	.align		4
.L_207:
        /*0038*/ 	.byte	0x04, 0x17
        /*003a*/ 	.short	(.L_209 - .L_208)
.L_208:
        /*003c*/ 	.word	0x00000000
        /*0040*/ 	.short	0x0002
        /*0042*/ 	.short	0x0010
        /*0044*/ 	.byte	0x00, 0xf5, 0x21, 0x00


	//----- nvinfo : EIATTR_KPARAM_INFO
	.align		4
.L_209:
        /*0048*/ 	.byte	0x04, 0x17
        /*004a*/ 	.short	(.L_211 - .L_210)
.L_210:
        /*004c*/ 	.word	0x00000000
        /*0050*/ 	.short	0x0001
        /*0052*/ 	.short	0x0008
        /*0054*/ 	.byte	0x00, 0xf5, 0x21, 0x00


	//----- nvinfo : EIATTR_KPARAM_INFO
	.align		4
.L_211:
        /*0058*/ 	.byte	0x04, 0x17
        /*005a*/ 	.short	(.L_213 - .L_212)
.L_212:
        /*005c*/ 	.word	0x00000000
        /*0060*/ 	.short	0x0000
        /*0062*/ 	.short	0x0000
        /*0064*/ 	.byte	0x00, 0xf5, 0x21, 0x00


	//----- nvinfo : EIATTR_SPARSE_MMA_MASK
	.align		4
.L_213:
        /*0068*/ 	.byte	0x03, 0x50
        /*006a*/ 	.short	0x0000


	//----- nvinfo : EIATTR_MAXREG_COUNT
	.align		4
        /*006c*/ 	.byte	0x03, 0x1b
        /*006e*/ 	.short	0x00ff


	//----- nvinfo : EIATTR_MERCURY_ISA_VERSION
	.align		4
        /*0070*/ 	.byte	0x03, 0x5f
        /*0072*/ 	.short	0x0101


	//----- nvinfo : EIATTR_VRC_CTA_INIT_COUNT
	.align		4
        /*0074*/ 	.byte	0x02, 0x4a
	.zero		1
	.zero		1


	//----- nvinfo : EIATTR_EXIT_INSTR_OFFSETS
	.align		4
        /*0078*/ 	.byte	0x04, 0x1c
        /*007a*/ 	.short	(.L_215 - .L_214)


	//   ....[0]....
.L_214:
        /*007c*/ 	.word	0x000000e0


	//   ....[1]....
        /*0080*/ 	.word	0x00000580


	//----- nvinfo : EIATTR_CRS_STACK_SIZE
	.align		4
.L_215:
        /*0084*/ 	.byte	0x04, 0x1e
        /*0086*/ 	.short	(.L_217 - .L_216)
.L_216:
        /*0088*/ 	.word	0x00000000


	//----- nvinfo : EIATTR_CBANK_PARAM_SIZE
	.align		4
.L_217:
        /*008c*/ 	.byte	0x03, 0x19
        /*008e*/ 	.short	0x0028


	//----- nvinfo : EIATTR_PARAM_CBANK
	.align		4
        /*0090*/ 	.byte	0x04, 0x0a
        /*0092*/ 	.short	(.L_219 - .L_218)
	.align		4
.L_218:
        /*0094*/ 	.word	index@(.nv.constant0._Z6krnl_4PfS_S_S_ii)
        /*0098*/ 	.short	0x0380
        /*009a*/ 	.short	0x0028


	//----- nvinfo : EIATTR_SW_WAR
	.align		4
.L_219:
        /*009c*/ 	.byte	0x04, 0x36
        /*009e*/ 	.short	(.L_221 - .L_220)
.L_220:
        /*00a0*/ 	.word	0x00000008
.L_221:


//--------------------- .nv.info._Z6krnl_3PfS_fii --------------------------
	.section	.nv.info._Z6krnl_3PfS_fii,"",@"SHT_CUDA_INFO"
	.sectionflags	@""
	.align	4


	//----- nvinfo : EIATTR_CUDA_API_VERSION
	.align		4
        /*0000*/ 	.byte	0x04, 0x37
        /*0002*/ 	.short	(.L_223 - .L_222)
.L_222:
        /*0004*/ 	.word	0x00000082


	//----- nvinfo : EIATTR_KPARAM_INFO
	.align		4
.L_223:
        /*0008*/ 	.byte	0x04, 0x17
        /*000a*/ 	.short	(.L_225 - .L_224)
.L_224:
        /*000c*/ 	.word	0x00000000
        /*0010*/ 	.short	0x0004
        /*0012*/ 	.short	0x0018
        /*0014*/ 	.byte	0x00, 0xf0, 0x11, 0x00


	//----- nvinfo : EIATTR_KPARAM_INFO
	.align		4
.L_225:
        /*0018*/ 	.byte	0x04, 0x17
        /*001a*/ 	.short	(.L_227 - .L_226)
.L_226:
        /*001c*/ 	.word	0x00000000
        /*0020*/ 	.short	0x0003
        /*0022*/ 	.short	0x0014
        /*0024*/ 	.byte	0x00, 0xf0, 0x11, 0x00


	//----- nvinfo : EIATTR_KPARAM_INFO
	.align		4
.L_227:
        /*0028*/ 	.byte	0x04, 0x17
        /*002a*/ 	.short	(.L_229 - .L_228)
.L_228:
        /*002c*/ 	.word	0x00000000
        /*0030*/ 	.short	0x0002
        /*0032*/ 	.short	0x0010
        /*0034*/ 	.byte	0x00, 0xf0, 0x11, 0x00


	//----- nvinfo : EIATTR_KPARAM_INFO
	.align		4
.L_229:
        /*0038*/ 	.byte	0x04, 0x17
        /*003a*/ 	.short	(.L_231 - .L_230)
.L_230:
        /*003c*/ 	.word	0x00000000
        /*0040*/ 	.short	0x0001
        /*0042*/ 	.short	0x0008
        /*0044*/ 	.byte	0x00, 0xf5, 0x21, 0x00


	//----- nvinfo : EIATTR_KPARAM_INFO
	.align		4
.L_231:
        /*0048*/ 	.byte	0x04, 0x17
        /*004a*/ 	.short	(.L_233 - .L_232)
.L_232:
        /*004c*/ 	.word	0x00000000
        /*0050*/ 	.short	0x0000
        /*0052*/ 	.short	0x0000
        /*0054*/ 	.byte	0x00, 0xf5, 0x21, 0x00


	//----- nvinfo : EIATTR_SPARSE_MMA_MASK
	.align		4
.L_233:
        /*0058*/ 	.byte	0x03, 0x50
        /*005a*/ 	.short	0x0000


	//----- nvinfo : EIATTR_MAXREG_COUNT
	.align		4
        /*005c*/ 	.byte	0x03, 0x1b
        /*005e*/ 	.short	0x00ff


	//----- nvinfo : EIATTR_MERCURY_ISA_VERSION
	.align		4
        /*0060*/ 	.byte	0x03, 0x5f
        /*0062*/ 	.short	0x0101


	//----- nvinfo : EIATTR_VRC_CTA_INIT_COUNT
	.align		4
        /*0064*/ 	.byte	0x02, 0x4a
	.zero		1
	.zero		1


	//----- nvinfo : EIATTR_EXIT_INSTR_OFFSETS
	.align		4
        /*0068*/ 	.byte	0x04, 0x1c
        /*006a*/ 	.short	(.L_235 - .L_234)


	//   ....[0]....
.L_234:
        /*006c*/ 	.word	0x00000100


	//   ....[1]....
        /*0070*/ 	.word	0x000001e0


	//----- nvinfo : EIATTR_CBANK_PARAM_SIZE
	.align		4
.L_235:
        /*0074*/ 	.byte	0x03, 0x19
        /*0076*/ 	.short	0x001c


	//----- nvinfo : EIATTR_PARAM_CBANK
	.align		4
        /*0078*/ 	.byte	0x04, 0x0a
        /*007a*/ 	.short	(.L_237 - .L_236)
	.align		4
.L_236:
        /*007c*/ 	.word	index@(.nv.constant0._Z6krnl_3PfS_fii)
        /*0080*/ 	.short	0x0380
        /*0082*/ 	.short	0x001c


	//----- nvinfo : EIATTR_SW_WAR
	.align		4
.L_237:
        /*0084*/ 	.byte	0x04, 0x36
        /*0086*/ 	.short	(.L_239 - .L_238)
.L_238:
        /*0088*/ 	.word	0x00000008
.L_239:


//--------------------- .nv.info._Z6krnl_2PfS_fii --------------------------
	.section	.nv.info._Z6krnl_2PfS_fii,"",@"SHT_CUDA_INFO"
	.sectionflags	@""
	.align	4


	//----- nvinfo : EIATTR_CUDA_API_VERSION
	.align		4
        /*0000*/ 	.byte	0x04, 0x37
        /*0002*/ 	.short	(.L_241 - .L_240)
.L_240:
        /*0004*/ 	.word	0x00000082


	//----- nvinfo : EIATTR_KPARAM_INFO
	.align		4
.L_241:
        /*0008*/ 	.byte	0x04, 0x17
        /*000a*/ 	.short	(.L_243 - .L_242)
.L_242:
        /*000c*/ 	.word	0x00000000
        /*0010*/ 	.short	0x0004
        /*0012*/ 	.short	0x0018
        /*0014*/ 	.byte	0x00, 0xf0, 0x11, 0x00


	//----- nvinfo : EIATTR_KPARAM_INFO
	.align		4
.L_243:
        /*0018*/ 	.byte	0x04, 0x17
        /*001a*/ 	.short	(.L_245 - .L_244)
.L_244:
        /*001c*/ 	.word	0x00000000
        /*0020*/ 	.short	0x0003
        /*0022*/ 	.short	0x0014
        /*0024*/ 	.byte	0x00, 0xf0, 0x11, 0x00


	//----- nvinfo : EIATTR_KPARAM_INFO
	.align		4
.L_245:
        /*0028*/ 	.byte	0x04, 0x17
        /*002a*/ 	.short	(.L_247 - .L_246)
.L_246:
        /*002c*/ 	.word	0x00000000
        /*0030*/ 	.short	0x0002
        /*0032*/ 	.short	0x0010
        /*0034*/ 	.byte	0x00, 0xf0, 0x11, 0x00


	//----- nvinfo : EIATTR_KPARAM_INFO
	.align		4
.L_247:
        /*0038*/ 	.byte	0x04, 0x17
        /*003a*/ 	.short	(.L_249 - .L_248)
.L_248:
        /*003c*/ 	.word	0x00000000
        /*0040*/ 	.short	0x0001
        /*0042*/ 	.short	0x0008
        /*0044*/ 	.byte	0x00, 0xf5, 0x21, 0x00


	//----- nvinfo : EIATTR_KPARAM_INFO
	.align		4
.L_249:
        /*0048*/ 	.byte	0x04, 0x17
        /*004a*/ 	.short	(.L_251 - .L_250)
.L_250:
        /*004c*/ 	.word	0x00000000
        /*0050*/ 	.short	0x0000
        /*0052*/ 	.short	0x0000
        /*0054*/ 	.byte	0x00, 0xf5, 0x21, 0x00


	//----- nvinfo : EIATTR_SPARSE_MMA_MASK
	.align		4
.L_251:
        /*0058*/ 	.byte	0x03, 0x50
        /*005a*/ 	.short	0x0000


	//----- nvinfo : EIATTR_MAXREG_COUNT
	.align		4
        /*005c*/ 	.byte	0x03, 0x1b
        /*005e*/ 	.short	0x00ff


	//----- nvinfo : EIATTR_MERCURY_ISA_VERSION
	.align		4
        /*0060*/ 	.byte	0x03, 0x5f
        /*0062*/ 	.short	0x0101


	//----- nvinfo : EIATTR_VRC_CTA_INIT_COUNT
	.align		4
        /*0064*/ 	.byte	0x02, 0x4a
	.zero		1
	.zero		1


	//----- nvinfo : EIATTR_EXIT_INSTR_OFFSETS
	.align		4
        /*0068*/ 	.byte	0x04, 0x1c
        /*006a*/ 	.short	(.L_253 - .L_252)


	//   ....[0]....
.L_252:
        /*006c*/ 	.word	0x00000100


	//   ....[1]....
        /*0070*/ 	.word	0x00000210


	//----- nvinfo : EIATTR_CBANK_PARAM_SIZE
	.align		4
.L_253:
        /*0074*/ 	.byte	0x03, 0x19
        /*0076*/ 	.short	0x001c


	//----- nvinfo : EIATTR_PARAM_CBANK
	.align		4
        /*0078*/ 	.byte	0x04, 0x0a
        /*007a*/ 	.short	(.L_255 - .L_254)
	.align		4
.L_254:
        /*007c*/ 	.word	index@(.nv.constant0._Z6krnl_2PfS_fii)
        /*0080*/ 	.short	0x0380
        /*0082*/ 	.short	0x001c


	//----- nvinfo : EIATTR_SW_WAR
	.align		4
.L_255:
        /*0084*/ 	.byte	0x04, 0x36
        /*0086*/ 	.short	(.L_257 - .L_256)
.L_256:
        /*0088*/ 	.word	0x00000008
.L_257:


//--------------------- .nv.info._Z6krnl_1PfS_S_S_S_fii --------------------------
	.section	.nv.info._Z6krnl_1PfS_S_S_S_fii,"",@"SHT_CUDA_INFO"
	.sectionflags	@""
	.align	4


	//----- nvinfo : EIATTR_CUDA_API_VERSION
	.align		4
        /*0000*/ 	.byte	0x04, 0x37
        /*0002*/ 	.short	(.L_259 - .L_258)
.L_258:
        /*0004*/ 	.word	0x00000082


	//----- nvinfo : EIATTR_KPARAM_INFO
	.align		4
.L_259:
        /*0008*/ 	.byte	0x04, 0x17
        /*000a*/ 	.short	(.L_261 - .L_260)
.L_260:
        /*000c*/ 	.word	0x00000000
        /*0010*/ 	.short	0x0007
        /*0012*/ 	.short	0x0030
        /*0014*/ 	.byte	0x00, 0xf0, 0x11, 0x00


	//----- nvinfo : EIATTR_KPARAM_INFO
	.align		4
.L_261:
        /*0018*/ 	.byte	0x04, 0x17
        /*001a*/ 	.short	(.L_263 - .L_262)
.L_262:
        /*001c*/ 	.word	0x00000000
        /*0020*/ 	.short	0x0006
        /*0022*/ 	.short	0x002c
        /*0024*/ 	.byte	0x00, 0xf0, 0x11, 0x00


	//----- nvinfo : EIATTR_KPARAM_INFO
	.align		4
.L_263:
        /*0028*/ 	.byte	0x04, 0x17
        /*002a*/ 	.short	(.L_265 - .L_264)
.L_264:
        /*002c*/ 	.word	0x00000000
        /*0030*/ 	.short	0x0005
        /*0032*/ 	.short	0x0028
        /*0034*/ 	.byte	0x00, 0xf0, 0x11, 0x00


	//----- nvinfo : EIATTR_KPARAM_INFO
	.align		4
.L_265:
        /*0038*/ 	.byte	0x04, 0x17
        /*003a*/ 	.short	(.L_267 - .L_266)
.L_266:
        /*003c*/ 	.word	0x00000000
        /*0040*/ 	.short	0x0004
        /*0042*/ 	.short	0x0020
        /*0044*/ 	.byte	0x00, 0xf5, 0x21, 0x00


	//----- nvinfo : EIATTR_KPARAM_INFO
	.align		4
.L_267:
        /*0048*/ 	.byte	0x04, 0x17
        /*004a*/ 	.short	(.L_269 - .L_268)
.L_268:
        /*004c*/ 	.word	0x00000000
        /*0050*/ 	.short	0x0003
        /*0052*/ 	.short	0x0018
        /*0054*/ 	.byte	0x00, 0xf5, 0x21, 0x00


	//----- nvinfo : EIATTR_KPARAM_INFO
	.align		4
.L_269:
        /*0058*/ 	.byte	0x04, 0x17
        /*005a*/ 	.short	(.L_271 - .L_270)
.L_270:
        /*005c*/ 	.word	0x00000000
        /*0060*/ 	.short	0x0002
        /*0062*/ 	.short	0x0010
        /*0064*/ 	.byte	0x00, 0xf5, 0x21, 0x00


	//----- nvinfo : EIATTR_KPARAM_INFO
	.align		4
.L_271:
        /*0068*/ 	.byte	0x04, 0x17
        /*006a*/ 	.short	(.L_273 - .L_272)
.L_272:
        /*006c*/ 	.word	0x00000000
        /*0070*/ 	.short	0x0001
        /*0072*/ 	.short	0x0008
        /*0074*/ 	.byte	0x00, 0xf5, 0x21, 0x00


	//----- nvinfo : EIATTR_KPARAM_INFO
	.align		4
.L_273:
        /*0078*/ 	.byte	0x04, 0x17
        /*007a*/ 	.short	(.L_275 - .L_274)
.L_274:
        /*007c*/ 	.word	0x00000000
        /*0080*/ 	.short	0x0000
        /*0082*/ 	.short	0x0000
        /*0084*/ 	.byte	0x00, 0xf5, 0x21, 0x00


	//----- nvinfo : EIATTR_SPARSE_MMA_MASK
	.align		4
.L_275:
        /*0088*/ 	.byte	0x03, 0x50
        /*008a*/ 	.short	0x0000


	//----- nvinfo : EIATTR_MAXREG_COUNT
	.align		4
        /*008c*/ 	.byte	0x03, 0x1b
        /*008e*/ 	.short	0x00ff


	//----- nvinfo : EIATTR_MERCURY_ISA_VERSION
	.align		4
        /*0090*/ 	.byte	0x03, 0x5f
        /*0092*/ 	.short	0x0101


	//----- nvinfo : EIATTR_VRC_CTA_INIT_COUNT
	.align		4
        /*0094*/ 	.byte	0x02, 0x4a
	.zero		1
	.zero		1


	//----- nvinfo : EIATTR_EXIT_INSTR_OFFSETS
	.align		4
        /*0098*/ 	.byte	0x04, 0x1c
        /*009a*/ 	.short	(.L_277 - .L_276)


	//   ....[0]....
.L_276:
        /*009c*/ 	.word	0x000000f0


	//   ....[1]....
        /*00a0*/ 	.word	0x00000320


	//----- nvinfo : EIATTR_CRS_STACK_SIZE
	.align		4
.L_277:
        /*00a4*/ 	.byte	0x04, 0x1e
        /*00a6*/ 	.short	(.L_279 - .L_278)
.L_278:
        /*00a8*/ 	.word	0x00000000


	//----- nvinfo : EIATTR_CBANK_PARAM_SIZE
	.align		4
.L_279:
        /*00ac*/ 	.byte	0x03, 0x19
        /*00ae*/ 	.short	0x0034


	//----- nvinfo : EIATTR_PARAM_CBANK
	.align		4
        /*00b0*/ 	.byte	0x04, 0x0a
        /*00b2*/ 	.short	(.L_281 - .L_280)
	.align		4
.L_280:
        /*00b4*/ 	.word	index@(.nv.constant0._Z6krnl_1PfS_S_S_S_fii)
        /*00b8*/ 	.short	0x0380
        /*00ba*/ 	.short	0x0034


	//----- nvinfo : EIATTR_SW_WAR
	.align		4
.L_281:
        /*00bc*/ 	.byte	0x04, 0x36
        /*00be*/ 	.short	(.L_283 - .L_282)
.L_282:
        /*00c0*/ 	.word	0x00000008
.L_283:


//--------------------- .nv.callgraph             --------------------------
	.section	.nv.callgraph,"",@"SHT_CUDA_CALLGRAPH"
	.align	4
	.sectionentsize	8
	.align		4
        /*0000*/ 	.word	0x00000000
	.align		4
        /*0004*/ 	.word	0xffffffff
	.align		4
        /*0008*/ 	.word	0x00000000
	.align		4
        /*000c*/ 	.word	0xfffffffe
	.align		4
        /*0010*/ 	.word	0x00000000
	.align		4
        /*0014*/ 	.word	0xfffffffd
	.align		4
        /*0018*/ 	.word	0x00000000
	.align		4
        /*001c*/ 	.word	0xfffffffc


//--------------------- .text._Z7krnl_10PfS_S_S_S_fii --------------------------
	.section	.text._Z7krnl_10PfS_S_S_S_fii,"ax",@progbits
	.align	128
.text._Z7krnl_10PfS_S_S_S_fii:
        .type           _Z7krnl_10PfS_S_S_S_fii,@function
        .size           _Z7krnl_10PfS_S_S_S_fii,(.L_x_80 - _Z7krnl_10PfS_S_S_S_fii)
        .other          _Z7krnl_10PfS_S_S_S_fii,@"STO_CUDA_ENTRY STV_DEFAULT"
_Z7krnl_10PfS_S_S_S_fii:
[----:B------:R-:W-:Y:S01]  /*0000*/  LDC R1, c[0x0][0x37c] ;  /* 0x0000df00ff017b82 */ /* 0x000fe20000000800 */
[----:B------:R-:W0:Y:S07]  /*0010*/  S2R R2, SR_TID.Y ;  /* 0x0000000000027919 */ /* 0x000e2e0000002200 */
[----:B------:R-:W1:Y:S01]  /*0020*/  S2UR UR4, SR_CTAID.X ;  /* 0x00000000000479c3 */ /* 0x000e620000002500 */
[----:B------:R-:W2:Y:S01]  /*0030*/  LDCU UR6, c[0x0][0x3ac] ;  /* 0x00007580ff0677ac */ /* 0x000ea20008000800 */
[----:B------:R-:W3:Y:S01]  /*0040*/  S2R R3, SR_TID.X ;  /* 0x0000000000037919 */ /* 0x000ee20000002100 */
[----:B------:R-:W4:Y:S05]  /*0050*/  LDCU UR7, c[0x0][0x3b0] ;  /* 0x00007600ff0777ac */ /* 0x000f2a0008000800 */
[----:B------:R-:W3:Y:S08]  /*0060*/  LDC R0, c[0x0][0x360] ;  /* 0x0000d800ff007b82 */ /* 0x000ef00000000800 */
[----:B------:R-:W0:Y:S08]  /*0070*/  S2UR UR5, SR_CTAID.Y ;  /* 0x00000000000579c3 */ /* 0x000e300000002600 */
[----:B------:R-:W0:Y:S01]  /*0080*/  LDC R9, c[0x0][0x364] ;  /* 0x0000d900ff097b82 */ /* 0x000e220000000800 */
[----:B-1----:R-:W-:-:S04]  /*0090*/  USHF.L.U32 UR4, UR4, 0x8, URZ ;  /* 0x0000000804047899 */ /* 0x002fc800080006ff */
[----:B------:R-:W-:-:S06]  /*00a0*/  USHF.R.S32.HI UR4, URZ, 0x8, UR4 ;  /* 0x00000008ff047899 */ /* 0x000fcc0008011404 */
[----:B---3--:R-:W-:Y:S02]  /*00b0*/  IMAD R0, R0, UR4, R3 ;  /* 0x0000000400007c24 */ /* 0x008fe4000f8e0203 */
[----:B0-----:R-:W-:-:S05]  /*00c0*/  IMAD R9, R9, UR5, R2 ;  /* 0x0000000509097c24 */ /* 0x001fca000f8e0202 */
[----:B--2---:R-:W-:-:S04]  /*00d0*/  ISETP.GE.AND P0, PT, R9, UR6, PT ;  /* 0x0000000609007c0c */ /* 0x004fc8000bf06270 */
[----:B----4-:R-:W-:-:S13]  /*00e0*/  ISETP.GE.OR P0, PT, R0, UR7, P0 ;  /* 0x0000000700007c0c */ /* 0x010fda0008706670 */
[----:B------:R-:W-:Y:S05]  /*00f0*/  @P0 EXIT ;  /* 0x000000000000094d */ /* 0x000fea0003800000 */
[----:B------:R-:W0:Y:S01]  /*0100*/  LDC.64 R2, c[0x0][0x380] ;  /* 0x0000e000ff027b82 */ /* 0x000e220000000a00 */
[----:B------:R-:W1:Y:S01]  /*0110*/  LDCU.64 UR4, c[0x0][0x358] ;  /* 0x00006b00ff0477ac */ /* 0x000e620008000a00 */
[----:B------:R-:W-:Y:S01]  /*0120*/  IMAD R13, R9, UR7, R0 ;  /* 0x00000007090d7c24 */ /* 0x000fe2000f8e0200 */
[----:B------:R-:W2:Y:S05]  /*0130*/  LDCU UR6, c[0x0][0x3a8] ;  /* 0x00007500ff0677ac */ /* 0x000eaa0008000800 */
[----:B------:R-:W3:Y:S08]  /*0140*/  LDC.64 R4, c[0x0][0x388] ;  /* 0x0000e200ff047b82 */ /* 0x000ef00000000a00 */
[----:B------:R-:W4:Y:S01]  /*0150*/  LDC.64 R6, c[0x0][0x390] ;  /* 0x0000e400ff067b82 */ /* 0x000f220000000a00 */
[----:B0-----:R-:W-:-:S07]  /*0160*/  IMAD.WIDE R2, R13, 0x4, R2 ;  /* 0x000000040d027825 */ /* 0x001fce00078e0202 */
[----:B------:R-:W0:Y:S01]  /*0170*/  LDC.64 R8, c[0x0][0x3a0] ;  /* 0x0000e800ff087b82 */ /* 0x000e220000000a00 */
[----:B-1----:R-:W5:Y:S01]  /*0180*/  LDG.E R2, desc[UR4][R2.64] ;  /* 0x0000000402027981 */ /* 0x002f62000c1e1900 */
[----:B---3--:R-:W-:-:S06]  /*0190*/  IMAD.WIDE R4, R13, 0x4, R4 ;  /* 0x000000040d047825 */ /* 0x008fcc00078e0204 */
[----:B------:R-:W1:Y:S01]  /*01a0*/  LDC.64 R10, c[0x0][0x398] ;  /* 0x0000e600ff0a7b82 */ /* 0x000e620000000a00 */
[----:B------:R-:W5:Y:S01]  /*01b0*/  LDG.E R5, desc[UR4][R4.64] ;  /* 0x0000000404057981 */ /* 0x000f62000c1e1900 */
[----:B----4-:R-:W-:-:S06]  /*01c0*/  IMAD.WIDE R6, R13, 0x4, R6 ;  /* 0x000000040d067825 */ /* 0x010fcc00078e0206 */
[----:B------:R-:W3:Y:S01]  /*01d0*/  LDG.E R7, desc[UR4][R6.64] ;  /* 0x0000000406077981 */ /* 0x000ee2000c1e1900 */
[----:B0-----:R-:W-:-:S04]  /*01e0*/  IMAD.WIDE R8, R13, 0x4, R8 ;  /* 0x000000040d087825 */ /* 0x001fc800078e0208 */
[----:B-----5:R-:W-:-:S04]  /*01f0*/  FADD R0, R2, R5 ;  /* 0x0000000502007221 */ /* 0x020fc80000000000 */
[----:B---3--:R-:W-:-:S04]  /*0200*/  FADD R0, R0, -R7 ;  /* 0x8000000700007221 */ /* 0x008fc80000000000 */
[----:B--2---:R-:W-:-:S05]  /*0210*/  FMUL R0, R0, UR6 ;  /* 0x0000000600007c20 */ /* 0x004fca0008400000 */
[----:B------:R-:W-:Y:S01]  /*0220*/  FSETP.GT.AND P0, PT, R0, RZ, PT ;  /* 0x000000ff0000720b */ /* 0x000fe20003f04000 */
[----:B-1----:R-:W-:-:S03]  /*0230*/  IMAD.WIDE R2, R13, 0x4, R10 ;  /* 0x000000040d027825 */ /* 0x002fc600078e020a */
[----:B------:R-:W-:-:S05]  /*0240*/  FSEL R15, R0, -R0, P0 ;  /* 0x80000000000f7208 */ /* 0x000fca0000000000 */
[----:B------:R-:W-:Y:S04]  /*0250*/  STG.E desc[UR4][R8.64], R15 ;  /* 0x0000000f08007986 */ /* 0x000fe8000c101904 */
[----:B------:R-:W2:Y:S02]  /*0260*/  LDG.E R5, desc[UR4][R2.64] ;  /* 0x0000000402057981 */ /* 0x000ea4000c1e1900 */
[----:B--2---:R-:W-:-:S05]  /*0270*/  FADD R5, -R0, R5 ;  /* 0x0000000500057221 */ /* 0x004fca0000000100 */
[----:B------:R-:W-:Y:S01]  /*0280*/  STG.E desc[UR4][R2.64], R5 ;  /* 0x0000000502007986 */ /* 0x000fe2000c101904 */
[----:B------:R-:W-:Y:S05]  /*0290*/  EXIT ;  /* 0x000000000000794d */ /* 0x000fea0003800000 */
.L_x_0:
[----:B------:R-:W-:-:S00]  /*02a0*/  BRA `(.L_x_0) ;  /* 0xfffffffc00fc7947 */ /* 0x000fc0000383ffff */
[----:B------:R-:W-:-:S00]  /*02b0*/  NOP ;  /* 0x0000000000007918 */ /* 0x000fc00000000000 */
        /* <DEDUP_REMOVED lines=12> */
.L_x_80:


//--------------------- .text._Z6krnl_9PfS_S_S_S_fii --------------------------
	.section	.text._Z6krnl_9PfS_S_S_S_fii,"ax",@progbits
	.align	128
.text._Z6krnl_9PfS_S_S_S_fii:
        .type           _Z6krnl_9PfS_S_S_S_fii,@function
        .size           _Z6krnl_9PfS_S_S_S_fii,(.L_x_81 - _Z6krnl_9PfS_S_S_S_fii)
        .other          _Z6krnl_9PfS_S_S_S_fii,@"STO_CUDA_ENTRY STV_DEFAULT"
_Z6krnl_9PfS_S_S_S_fii:
        /* <DEDUP_REMOVED lines=18> */
[----:B------:R-:W-:-:S06]  /*0120*/  IMAD R2, R3, UR7, R2 ;  /* 0x0000000703027c24 */ /* 0x000fcc000f8e0202 */
[----:B------:R-:W2:Y:S08]  /*0130*/  LDC.64 R4, c[0x0][0x380] ;  /* 0x0000e000ff047b82 */ /* 0x000eb00000000a00 */
[----:B------:R-:W3:Y:S01]  /*0140*/  LDC R11, c[0x0][0x3a8] ;  /* 0x0000ea00ff0b7b82 */ /* 0x000ee20000000800 */
[----:B0-----:R-:W-:-:S05]  /*0150*/  IMAD.WIDE R6, R2, 0x4, R6 ;  /* 0x0000000402067825 */ /* 0x001fca00078e0206 */
[----:B-1----:R-:W4:Y:S01]  /*0160*/  LDG.E R0, desc[UR4][R6.64] ;  /* 0x0000000406007981 */ /* 0x002f22000c1e1900 */
[----:B--2---:R-:W-:-:S06]  /*0170*/  IMAD.WIDE R4, R2, 0x4, R4 ;  /* 0x0000000402047825 */ /* 0x004fcc00078e0204 */
[----:B------:R0:W5:Y:S01]  /*0180*/  LDG.E R4, desc[UR4][R4.64] ;  /* 0x0000000404047981 */ /* 0x000162000c1e1900 */
[----:B------:R-:W-:Y:S01]  /*0190*/  BSSY.RECONVERGENT B0, `(.L_x_1) ;  /* 0x000000c000007945 */ /* 0x000fe20003800200 */
[----:B---3--:R-:W1:Y:S02]  /*01a0*/  MUFU.RCP R3, R11 ;  /* 0x0000000b00037308 */ /* 0x008e640000001000 */
[----:B-1----:R-:W-:-:S04]  /*01b0*/  FFMA R8, R3, -R11, 1 ;  /* 0x3f80000003087423 */ /* 0x002fc8000000080b */
[----:B------:R-:W-:Y:S02]  /*01c0*/  FFMA R3, R3, R8, R3 ;  /* 0x0000000803037223 */ /* 0x000fe40000000003 */
[----:B----4-:R-:W1:Y:S02]  /*01d0*/  FCHK P0, R0, R11 ;  /* 0x0000000b00007302 */ /* 0x010e640000000000 */
[----:B------:R-:W-:-:S04]  /*01e0*/  FFMA R8, R0, R3, RZ ;  /* 0x0000000300087223 */ /* 0x000fc800000000ff */
[----:B------:R-:W-:-:S04]  /*01f0*/  FFMA R9, R8, -R11, R0 ;  /* 0x8000000b08097223 */ /* 0x000fc80000000000 */
[----:B------:R-:W-:Y:S01]  /*0200*/  FFMA R3, R3, R9, R8 ;  /* 0x0000000903037223 */ /* 0x000fe20000000008 */
[----:B01----:R-:W-:Y:S06]  /*0210*/  @!P0 BRA `(.L_x_2) ;  /* 0x00000000000c8947 */ /* 0x003fec0003800000 */
[----:B------:R-:W-:-:S07]  /*0220*/  MOV R6, 0x240 ;  /* 0x0000024000067802 */ /* 0x000fce0000000f00 */
[----:B-----5:R-:W-:Y:S05]  /*0230*/  CALL.REL.NOINC `($__internal_0_$__cuda_sm3x_div_rn_noftz_f32_slowpath) ;  /* 0x0000000000407944 */ /* 0x020fea0003c00000 */
[----:B------:R-:W-:-:S07]  /*0240*/  IMAD.MOV.U32 R3, RZ, RZ, R0 ;  /* 0x000000ffff037224 */ /* 0x000fce00078e0000 */
.L_x_2:
[----:B------:R-:W-:Y:S05]  /*0250*/  BSYNC.RECONVERGENT B0 ;  /* 0x0000000000007941 */ /* 0x000fea0003800200 */
.L_x_1:
[----:B------:R-:W0:Y:S08]  /*0260*/  LDC.64 R6, c[0x0][0x398] ;  /* 0x0000e600ff067b82 */ /* 0x000e300000000a00 */
[----:B------:R-:W1:Y:S08]  /*0270*/  LDC.64 R8, c[0x0][0x3a0] ;  /* 0x0000e800ff087b82 */ /* 0x000e700000000a00 */
[----:B------:R-:W2:Y:S01]  /*0280*/  LDC.64 R10, c[0x0][0x388] ;  /* 0x0000e200ff0a7b82 */ /* 0x000ea20000000a00 */
[----:B0-----:R-:W-:-:S06]  /*0290*/  IMAD.WIDE R6, R2, 0x4, R6 ;  /* 0x0000000402067825 */ /* 0x001fcc00078e0206 */
[----:B------:R-:W3:Y:S01]  /*02a0*/  LDG.E R6, desc[UR4][R6.64] ;  /* 0x0000000406067981 */ /* 0x000ee2000c1e1900 */
[----:B-1----:R-:W-:-:S06]  /*02b0*/  IMAD.WIDE R8, R2, 0x4, R8 ;  /* 0x0000000402087825 */ /* 0x002fcc00078e0208 */
[----:B------:R-:W4:Y:S01]  /*02c0*/  LDG.E R9, desc[UR4][R8.64] ;  /* 0x0000000408097981 */ /* 0x000f22000c1e1900 */
[----:B-----5:R-:W-:-:S04]  /*02d0*/  FADD R3, R4, R3 ;  /* 0x0000000304037221 */ /* 0x020fc80000000000 */
[----:B---3--:R-:W-:Y:S01]  /*02e0*/  FADD R0, R3, -R6 ;  /* 0x8000000603007221 */ /* 0x008fe20000000000 */
[----:B--2---:R-:W-:-:S04]  /*02f0*/  IMAD.WIDE R2, R2, 0x4, R10 ;  /* 0x0000000402027825 */ /* 0x004fc800078e020a */
[----:B----4-:R-:W-:-:S04]  /*0300*/  FSETP.GTU.AND P0, PT, R0, R9, PT ;  /* 0x000000090000720b */ /* 0x010fc80003f0c000 */
[----:B------:R-:W-:-:S05]  /*0310*/  FSEL R5, R0, R9, !P0 ;  /* 0x0000000900057208 */ /* 0x000fca0004000000 */
[----:B------:R-:W-:Y:S01]  /*0320*/  STG.E desc[UR4][R2.64], R5 ;  /* 0x0000000502007986 */ /* 0x000fe2000c101904 */
[----:B------:R-:W-:Y:S05]  /*0330*/  EXIT ;  /* 0x000000000000794d */ /* 0x000fea0003800000 */
        .weak           $__internal_0_$__cuda_sm3x_div_rn_noftz_f32_slowpath
        .type           $__internal_0_$__cuda_sm3x_div_rn_noftz_f32_slowpath,@function
        .size           $__internal_0_$__cuda_sm3x_div_rn_noftz_f32_slowpath,(.L_x_81 - $__internal_0_$__cuda_sm3x_div_rn_noftz_f32_slowpath)
$__internal_0_$__cuda_sm3x_div_rn_noftz_f32_slowpath:
[----:B------:R-:W0:Y:S01]  /*0340*/  LDC R3, c[0x0][0x3a8] ;  /* 0x0000ea00ff037b82 */ /* 0x000e220000000800 */
[--C-:B------:R-:W-:Y:S01]  /*0350*/  SHF.R.U32.HI R5, RZ, 0x17, R0.reuse ;  /* 0x00000017ff057819 */ /* 0x100fe20000011600 */
[----:B------:R-:W1:Y:S01]  /*0360*/  LDCU UR6, c[0x0][0x3a8] ;  /* 0x00007500ff0677ac */ /* 0x000e620008000800 */
[----:B------:R-:W-:Y:S01]  /*0370*/  BSSY.RECONVERGENT B1, `(.L_x_3) ;  /* 0x0000064000017945 */ /* 0x000fe20003800200 */
[----:B------:R-:W-:Y:S01]  /*0380*/  IMAD.MOV.U32 R8, RZ, RZ, R0 ;  /* 0x000000ffff087224 */ /* 0x000fe200078e0000 */
[----:B------:R-:W-:-:S05]  /*0390*/  LOP3.LUT R5, R5, 0xff, RZ, 0xc0, !PT ;  /* 0x000000ff05057812 */ /* 0x000fca00078ec0ff */
[----:B------:R-:W-:Y:S02]  /*03a0*/  VIADD R11, R5, 0xffffffff ;  /* 0xffffffff050b7836 */ /* 0x000fe40000000000 */
[----:B-1----:R-:W-:Y:S01]  /*03b0*/  IMAD.U32 R9, RZ, RZ, UR6 ;  /* 0x00000006ff097e24 */ /* 0x002fe2000f8e00ff */
[----:B0-----:R-:W-:-:S04]  /*03c0*/  SHF.R.U32.HI R7, RZ, 0x17, R3 ;  /* 0x00000017ff077819 */ /* 0x001fc80000011603 */
[----:B------:R-:W-:-:S05]  /*03d0*/  LOP3.LUT R7, R7, 0xff, RZ, 0xc0, !PT ;  /* 0x000000ff07077812 */ /* 0x000fca00078ec0ff */
[----:B------:R-:W-:-:S05]  /*03e0*/  VIADD R12, R7, 0xffffffff ;  /* 0xffffffff070c7836 */ /* 0x000fca0000000000 */
[----:B------:R-:W-:-:S04]  /*03f0*/  ISETP.GT.U32.AND P0, PT, R12, 0xfd, PT ;  /* 0x000000fd0c00780c */ /* 0x000fc80003f04070 */
[----:B------:R-:W-:-:S13]  /*0400*/  ISETP.GT.U32.OR P0, PT, R11, 0xfd, P0 ;  /* 0x000000fd0b00780c */ /* 0x000fda0000704470 */
[----:B------:R-:W-:Y:S01]  /*0410*/  @!P0 IMAD.MOV.U32 R10, RZ, RZ, RZ ;  /* 0x000000ffff0a8224 */ /* 0x000fe200078e00ff */
[----:B------:R-:W-:Y:S06]  /*0420*/  @!P0 BRA `(.L_x_4) ;  /* 0x00000000005c8947 */ /* 0x000fec0003800000 */
[----:B------:R-:W-:Y:S02]  /*0430*/  FSETP.GTU.FTZ.AND P1, PT, |R3|, +INF , PT ;  /* 0x7f8000000300780b */ /* 0x000fe40003f3c200 */
[----:B------:R-:W-:-:S04]  /*0440*/  FSETP.GTU.FTZ.AND P0, PT, |R0|, +INF , PT ;  /* 0x7f8000000000780b */ /* 0x000fc80003f1c200 */
[----:B------:R-:W-:-:S13]  /*0450*/  PLOP3.LUT P0, PT, P0, P1, PT, 0xf8, 0x8f ;  /* 0x00000000008f781c */ /* 0x000fda0000703f70 */
[----:B------:R-:W-:Y:S05]  /*0460*/  @P0 BRA `(.L_x_5) ;  /* 0x00000004004c0947 */ /* 0x000fea0003800000 */
[----:B------:R-:W-:-:S13]  /*0470*/  LOP3.LUT P0, RZ, R9, 0x7fffffff, R8, 0xc8, !PT ;  /* 0x7fffffff09ff7812 */ /* 0x000fda000780c808 */
[----:B------:R-:W-:Y:S05]  /*0480*/  @!P0 BRA `(.L_x_6) ;  /* 0x00000004003c8947 */ /* 0x000fea0003800000 */
[C---:B------:R-:W-:Y:S02]  /*0490*/  FSETP.NEU.FTZ.AND P2, PT, |R0|.reuse, +INF , PT ;  /* 0x7f8000000000780b */ /* 0x040fe40003f5d200 */
[----:B------:R-:W-:Y:S02]  /*04a0*/  FSETP.NEU.FTZ.AND P1, PT, |R3|, +INF , PT ;  /* 0x7f8000000300780b */ /* 0x000fe40003f3d200 */
[----:B------:R-:W-:-:S11]  /*04b0*/  FSETP.NEU.FTZ.AND P0, PT, |R0|, +INF , PT ;  /* 0x7f8000000000780b */ /* 0x000fd60003f1d200 */
[----:B------:R-:W-:Y:S05]  /*04c0*/  @!P1 BRA !P2, `(.L_x_6) ;  /* 0x00000004002c9947 */ /* 0x000fea0005000000 */
[----:B------:R-:W-:-:S04]  /*04d0*/  LOP3.LUT P2, RZ, R8, 0x7fffffff, RZ, 0xc0, !PT ;  /* 0x7fffffff08ff7812 */ /* 0x000fc8000784c0ff */
[----:B------:R-:W-:-:S13]  /*04e0*/  PLOP3.LUT P1, PT, P1, P2, PT, 0x2f, 0xf2 ;  /* 0x0000000000f2781c */ /* 0x000fda0000f24577 */
[----:B------:R-:W-:Y:S05]  /*04f0*/  @P1 BRA `(.L_x_7) ;  /* 0x0000000400181947 */ /* 0x000fea0003800000 */
[----:B------:R-:W-:-:S04]  /*0500*/  LOP3.LUT P1, RZ, R9, 0x7fffffff, RZ, 0xc0, !PT ;  /* 0x7fffffff09ff7812 */ /* 0x000fc8000782c0ff */
[----:B------:R-:W-:-:S13]  /*0510*/  PLOP3.LUT P0, PT, P0, P1, PT, 0x2f, 0xf2 ;  /* 0x0000000000f2781c */ /* 0x000fda0000702577 */
[----:B------:R-:W-:Y:S05]  /*0520*/  @P0 BRA `(.L_x_8) ;  /* 0x0000000400000947 */ /* 0x000fea0003800000 */
[----:B------:R-:W-:Y:S02]  /*0530*/  ISETP.GE.AND P0, PT, R11, RZ, PT ;  /* 0x000000ff0b00720c */ /* 0x000fe40003f06270 */
[----:B------:R-:W-:-:S11]  /*0540*/  ISETP.GE.AND P1, PT, R12, RZ, PT ;  /* 0x000000ff0c00720c */ /* 0x000fd60003f26270 */
[----:B------:R-:W-:Y:S02]  /*0550*/  @P0 IMAD.MOV.U32 R10, RZ, RZ, RZ ;  /* 0x000000ffff0a0224 */ /* 0x000fe400078e00ff */
[----:B------:R-:W-:Y:S01]  /*0560*/  @!P0 FFMA R8, R0, 1.84467440737095516160e+19, RZ ;  /* 0x5f80000000088823 */ /* 0x000fe200000000ff */
[----:B------:R-:W-:Y:S02]  /*0570*/  @!P0 IMAD.MOV.U32 R10, RZ, RZ, -0x40 ;  /* 0xffffffc0ff0a8424 */ /* 0x000fe400078e00ff */
[----:B------:R-:W-:Y:S02]  /*0580*/  @!P1 FFMA R9, R3, 1.84467440737095516160e+19, RZ ;  /* 0x5f80000003099823 */ /* 0x000fe400000000ff */
[----:B------:R-:W-:-:S07]  /*0590*/  @!P1 VIADD R10, R10, 0x40 ;  /* 0x000000400a0a9836 */ /* 0x000fce0000000000 */
.L_x_4:
[----:B------:R-:W-:Y:S01]  /*05a0*/  LEA R0, R7, 0xc0800000, 0x17 ;  /* 0xc080000007007811 */ /* 0x000fe200078eb8ff */
[----:B------:R-:W-:Y:S01]  /*05b0*/  VIADD R5, R5, 0xffffff81 ;  /* 0xffffff8105057836 */ /* 0x000fe20000000000 */
[----:B------:R-:W-:Y:S03]  /*05c0*/  BSSY.RECONVERGENT B2, `(.L_x_9) ;  /* 0x0000035000027945 */ /* 0x000fe60003800200 */
[----:B------:R-:W-:Y:S02]  /*05d0*/  IMAD.IADD R9, R9, 0x1, -R0 ;  /* 0x0000000109097824 */ /* 0x000fe400078e0a00 */
[C---:B------:R-:W-:Y:S01]  /*05e0*/  IMAD R0, R5.reuse, -0x800000, R8 ;  /* 0xff80000005007824 */ /* 0x040fe200078e0208 */
[----:B------:R-:W-:Y:S01]  /*05f0*/  IADD3 R5, PT, PT, R5, 0x7f, -R7 ;  /* 0x0000007f05057810 */ /* 0x000fe20007ffe807 */
[----:B------:R-:W0:Y:S01]  /*0600*/  MUFU.RCP R3, R9 ;  /* 0x0000000900037308 */ /* 0x000e220000001000 */
[----:B------:R-:W-:-:S03]  /*0610*/  FADD.FTZ R11, -R9, -RZ ;  /* 0x800000ff090b7221 */ /* 0x000fc60000010100 */
[----:B------:R-:W-:Y:S02]  /*0620*/  IMAD.IADD R5, R5, 0x1, R10 ;  /* 0x0000000105057824 */ /* 0x000fe400078e020a */
[----:B0-----:R-:W-:-:S04]  /*0630*/  FFMA R12, R3, R11, 1 ;  /* 0x3f800000030c7423 */ /* 0x001fc8000000000b */
[----:B------:R-:W-:-:S04]  /*0640*/  FFMA R12, R3, R12, R3 ;  /* 0x0000000c030c7223 */ /* 0x000fc80000000003 */
[----:B------:R-:W-:-:S04]  /*0650*/  FFMA R3, R0, R12, RZ ;  /* 0x0000000c00037223 */ /* 0x000fc800000000ff */
[----:B------:R-:W-:-:S04]  /*0660*/  FFMA R8, R11, R3, R0 ;  /* 0x000000030b087223 */ /* 0x000fc80000000000 */
[----:B------:R-:W-:-:S04]  /*0670*/  FFMA R13, R12, R8, R3 ;  /* 0x000000080c0d7223 */ /* 0x000fc80000000003 */
[----:B------:R-:W-:-:S04]  /*0680*/  FFMA R8, R11, R13, R0 ;  /* 0x0000000d0b087223 */ /* 0x000fc80000000000 */
[----:B------:R-:W-:-:S05]  /*0690*/  FFMA R0, R12, R8, R13 ;  /* 0x000000080c007223 */ /* 0x000fca000000000d */
[----:B------:R-:W-:-:S04]  /*06a0*/  SHF.R.U32.HI R3, RZ, 0x17, R0 ;  /* 0x00000017ff037819 */ /* 0x000fc80000011600 */
[----:B------:R-:W-:-:S05]  /*06b0*/  LOP3.LUT R3, R3, 0xff, RZ, 0xc0, !PT ;  /* 0x000000ff03037812 */ /* 0x000fca00078ec0ff */
[----:B------:R-:W-:-:S04]  /*06c0*/  IMAD.IADD R7, R3, 0x1, R5 ;  /* 0x0000000103077824 */ /* 0x000fc800078e0205 */
[----:B------:R-:W-:-:S05]  /*06d0*/  VIADD R3, R7, 0xffffffff ;  /* 0xffffffff07037836 */ /* 0x000fca0000000000 */
[----:B------:R-:W-:-:S13]  /*06e0*/  ISETP.GE.U32.AND P0, PT, R3, 0xfe, PT ;  /* 0x000000fe0300780c */ /* 0x000fda0003f06070 */
[----:B------:R-:W-:Y:S05]  /*06f0*/  @!P0 BRA `(.L_x_10) ;  /* 0x0000000000808947 */ /* 0x000fea0003800000 */
[----:B------:R-:W-:-:S13]  /*0700*/  ISETP.GT.AND P0, PT, R7, 0xfe, PT ;  /* 0x000000fe0700780c */ /* 0x000fda0003f04270 */
[----:B------:R-:W-:Y:S05]  /*0710*/  @P0 BRA `(.L_x_11) ;  /* 0x00000000006c0947 */ /* 0x000fea0003800000 */
[----:B------:R-:W-:-:S13]  /*0720*/  ISETP.GE.AND P0, PT, R7, 0x1, PT ;  /* 0x000000010700780c */ /* 0x000fda0003f06270 */
[----:B------:R-:W-:Y:S05]  /*0730*/  @P0 BRA `(.L_x_12) ;  /* 0x0000000000740947 */ /* 0x000fea0003800000 */
[----:B------:R-:W-:Y:S02]  /*0740*/  ISETP.GE.AND P0, PT, R7, -0x18, PT ;  /* 0xffffffe80700780c */ /* 0x000fe40003f06270 */
[----:B------:R-:W-:-:S11]  /*0750*/  LOP3.LUT R0, R0, 0x80000000, RZ, 0xc0, !PT ;  /* 0x8000000000007812 */ /* 0x000fd600078ec0ff */
[----:B------:R-:W-:Y:S05]  /*0760*/  @!P0 BRA `(.L_x_12) ;  /* 0x0000000000688947 */ /* 0x000fea0003800000 */
[CC--:B------:R-:W-:Y:S01]  /*0770*/  FFMA.RZ R3, R12.reuse, R8.reuse, R13 ;  /* 0x000000080c037223 */ /* 0x0c0fe2000000c00d */
[C---:B------:R-:W-:Y:S01]  /*0780*/  VIADD R10, R7.reuse, 0x20 ;  /* 0x00000020070a7836 */ /* 0x040fe20000000000 */
[C---:B------:R-:W-:Y:S02]  /*0790*/  ISETP.NE.AND P2, PT, R7.reuse, RZ, PT ;  /* 0x000000ff0700720c */ /* 0x040fe40003f45270 */
[----:B------:R-:W-:Y:S01]  /*07a0*/  ISETP.NE.AND P1, PT, R7, RZ, PT ;  /* 0x000000ff0700720c */ /* 0x000fe20003f25270 */
[----:B------:R-:W-:Y:S01]  /*07b0*/  IMAD.MOV R7, RZ, RZ, -R7 ;  /* 0x000000ffff077224 */ /* 0x000fe200078e0a07 */
[----:B------:R-:W-:Y:S01]  /*07c0*/  LOP3.LUT R5, R3, 0x7fffff, RZ, 0xc0, !PT ;  /* 0x007fffff03057812 */ /* 0x000fe200078ec0ff */
[CCC-:B------:R-:W-:Y:S01]  /*07d0*/  FFMA.RP R3, R12.reuse, R8.reuse, R13.reuse ;  /* 0x000000080c037223 */ /* 0x1c0fe2000000800d */
[----:B------:R-:W-:Y:S02]  /*07e0*/  FFMA.RM R8, R12, R8, R13 ;  /* 0x000000080c087223 */ /* 0x000fe4000000400d */
[----:B------:R-:W-:-:S03]  /*07f0*/  LOP3.LUT R5, R5, 0x800000, RZ, 0xfc, !PT ;  /* 0x0080000005057812 */ /* 0x000fc600078efcff */
[----:B------:R-:W-:Y:S02]  /*0800*/  FSETP.NEU.FTZ.AND P0, PT, R3, R8, PT ;  /* 0x000000080300720b */ /* 0x000fe40003f1d000 */
[----:B------:R-:W-:Y:S02]  /*0810*/  SHF.L.U32 R10, R5, R10, RZ ;  /* 0x0000000a050a7219 */ /* 0x000fe400000006ff */
[----:B------:R-:W-:Y:S02]  /*0820*/  SEL R8, R7, RZ, P2 ;  /* 0x000000ff07087207 */ /* 0x000fe40001000000 */
[----:B------:R-:W-:Y:S02]  /*0830*/  ISETP.NE.AND P1, PT, R10, RZ, P1 ;  /* 0x000000ff0a00720c */ /* 0x000fe40000f25270 */
[----:B------:R-:W-:Y:S02]  /*0840*/  SHF.R.U32.HI R8, RZ, R8, R5 ;  /* 0x00000008ff087219 */ /* 0x000fe40000011605 */
[----:B------:R-:W-:-:S02]  /*0850*/  PLOP3.LUT P0, PT, P0, P1, PT, 0xf8, 0x8f ;  /* 0x00000000008f781c */ /* 0x000fc40000703f70 */
[----:B------:R-:W-:Y:S02]  /*0860*/  SHF.R.U32.HI R10, RZ, 0x1, R8 ;  /* 0x00000001ff0a7819 */ /* 0x000fe40000011608 */
[----:B------:R-:W-:-:S04]  /*0870*/  SEL R3, RZ, 0x1, !P0 ;  /* 0x00000001ff037807 */ /* 0x000fc80004000000 */
[----:B------:R-:W-:-:S04]  /*0880*/  LOP3.LUT R3, R3, 0x1, R10, 0xf8, !PT ;  /* 0x0000000103037812 */ /* 0x000fc800078ef80a */
[----:B------:R-:W-:-:S05]  /*0890*/  LOP3.LUT R3, R3, R8, RZ, 0xc0, !PT ;  /* 0x0000000803037212 */ /* 0x000fca00078ec0ff */
[----:B------:R-:W-:-:S05]  /*08a0*/  IMAD.IADD R3, R10, 0x1, R3 ;  /* 0x000000010a037824 */ /* 0x000fca00078e0203 */
[----:B------:R-:W-:Y:S01]  /*08b0*/  LOP3.LUT R0, R3, R0, RZ, 0xfc, !PT ;  /* 0x0000000003007212 */ /* 0x000fe200078efcff */
[----:B------:R-:W-:Y:S06]  /*08c0*/  BRA `(.L_x_12) ;  /* 0x0000000000107947 */ /* 0x000fec0003800000 */
.L_x_11:
[----:B------:R-:W-:-:S04]  /*08d0*/  LOP3.LUT R0, R0, 0x80000000, RZ, 0xc0, !PT ;  /* 0x8000000000007812 */ /* 0x000fc800078ec0ff */
[----:B------:R-:W-:Y:S01]  /*08e0*/  LOP3.LUT R0, R0, 0x7f800000, RZ, 0xfc, !PT ;  /* 0x7f80000000007812 */ /* 0x000fe200078efcff */
[----:B------:R-:W-:Y:S06]  /*08f0*/  BRA `(.L_x_12) ;  /* 0x0000000000047947 */ /* 0x000fec0003800000 */
.L_x_10:
[----:B------:R-:W-:-:S07]  /*0900*/  IMAD R0, R5, 0x800000, R0 ;  /* 0x0080000005007824 */ /* 0x000fce00078e0200 */
.L_x_12:
[----:B------:R-:W-:Y:S05]  /*0910*/  BSYNC.RECONVERGENT B2 ;  /* 0x0000000000027941 */ /* 0x000fea0003800200 */
.L_x_9:
[----:B------:R-:W-:Y:S05]  /*0920*/  BRA `(.L_x_13) ;  /* 0x0000000000207947 */ /* 0x000fea0003800000 */
.L_x_8:
[----:B------:R-:W-:-:S04]  /*0930*/  LOP3.LUT R0, R9, 0x80000000, R8, 0x48, !PT ;  /* 0x8000000009007812 */ /* 0x000fc800078e4808 */
[----:B------:R-:W-:Y:S01]  /*0940*/  LOP3.LUT R0, R0, 0x7f800000, RZ, 0xfc, !PT ;  /* 0x7f80000000007812 */ /* 0x000fe200078efcff */
[----:B------:R-:W-:Y:S06]  /*0950*/  BRA `(.L_x_13) ;  /* 0x0000000000147947 */ /* 0x000fec0003800000 */
.L_x_7:
[----:B------:R-:W-:Y:S01]  /*0960*/  LOP3.LUT R0, R9, 0x80000000, R8, 0x48, !PT ;  /* 0x8000000009007812 */ /* 0x000fe200078e4808 */
[----:B------:R-:W-:Y:S06]  /*0970*/  BRA `(.L_x_13) ;  /* 0x00000000000c7947 */ /* 0x000fec0003800000 */
.L_x_6:
[----:B------:R-:W0:Y:S01]  /*0980*/  MUFU.RSQ R0, -QNAN ;  /* 0xffc0000000007908 */ /* 0x000e220000001400 */
[----:B------:R-:W-:Y:S05]  /*0990*/  BRA `(.L_x_13) ;  /* 0x0000000000047947 */ /* 0x000fea0003800000 */
.L_x_5:
[----:B------:R-:W-:-:S07]  /*09a0*/  FADD.FTZ R0, R0, R3 ;  /* 0x0000000300007221 */ /* 0x000fce0000010000 */
.L_x_13:
[----:B------:R-:W-:Y:S05]  /*09b0*/  BSYNC.RECONVERGENT B1 ;  /* 0x0000000000017941 */ /* 0x000fea0003800200 */
.L_x_3:
[----:B------:R-:W-:-:S04]  /*09c0*/  IMAD.MOV.U32 R7, RZ, RZ, 0x0 ;  /* 0x00000000ff077424 */ /* 0x000fc800078e00ff */
[----:B0-----:R-:W-:Y:S05]  /*09d0*/  RET.REL.NODEC R6 `(_Z6krnl_9PfS_S_S_S_fii) ;  /* 0xfffffff406887950 */ /* 0x001fea0003c3ffff */
.L_x_14:
        /* <DEDUP_REMOVED lines=10> */
.L_x_81:


//--------------------- .text._Z6krnl_8PfS_S_S_S_fii --------------------------
	.section	.text._Z6krnl_8PfS_S_S_S_fii,"ax",@progbits
	.align	128
.text._Z6krnl_8PfS_S_S_S_fii:
        .type           _Z6krnl_8PfS_S_S_S_fii,@function
        .size           _Z6krnl_8PfS_S_S_S_fii,(.L_x_83 - _Z6krnl_8PfS_S_S_S_fii)
        .other          _Z6krnl_8PfS_S_S_S_fii,@"STO_CUDA_ENTRY STV_DEFAULT"
_Z6krnl_8PfS_S_S_S_fii:
        /* <DEDUP_REMOVED lines=35> */
[----:B-----5:R-:W-:Y:S05]  /*0230*/  CALL.REL.NOINC `($__internal_2_$__cuda_sm3x_div_rn_noftz_f32_slowpath) ;  /* 0x0000000400447944 */ /* 0x020fea0003c00000 */
[----:B------:R-:W-:-:S07]  /*0240*/  IMAD.MOV.U32 R3, RZ, RZ, R0 ;  /* 0x000000ffff037224 */ /* 0x000fce00078e0000 */
.L_x_16:
[----:B------:R-:W-:Y:S05]  /*0250*/  BSYNC.RECONVERGENT B0 ;  /* 0x0000000000007941 */ /* 0x000fea0003800200 */
.L_x_15:
[----:B------:R-:W0:Y:S08]  /*0260*/  LDC.64 R6, c[0x0][0x398] ;  /* 0x0000e600ff067b82 */ /* 0x000e300000000a00 */
[----:B------:R-:W1:Y:S01]  /*0270*/  LDC R5, c[0x0][0x3a8] ;  /* 0x0000ea00ff057b82 */ /* 0x000e620000000800 */
[----:B0-----:R-:W-:-:S06]  /*0280*/  IMAD.WIDE R6, R2, 0x4, R6 ;  /* 0x0000000402067825 */ /* 0x001fcc00078e0206 */
[----:B------:R-:W2:Y:S01]  /*0290*/  LDG.E R6, desc[UR4][R6.64] ;  /* 0x0000000406067981 */ /* 0x000ea2000c1e1900 */
[----:B-----5:R-:W-:Y:S01]  /*02a0*/  FADD R3, R4, -R3 ;  /* 0x8000000304037221 */ /* 0x020fe20000000000 */
[----:B-1----:R-:W-:-:S05]  /*02b0*/  VIADD R0, R5, 0x1800000 ;  /* 0x0180000005007836 */ /* 0x002fca0000000000 */
[----:B------:R-:W-:-:S04]  /*02c0*/  LOP3.LUT R0, R0, 0x7f800000, RZ, 0xc0, !PT ;  /* 0x7f80000000007812 */ /* 0x000fc800078ec0ff */
[----:B------:R-:W-:Y:S01]  /*02d0*/  ISETP.GT.U32.AND P0, PT, R0, 0x1ffffff, PT ;  /* 0x01ffffff0000780c */ /* 0x000fe20003f04070 */
[----:B--2---:R-:W-:-:S12]  /*02e0*/  FADD R3, R3, R6 ;  /* 0x0000000603037221 */ /* 0x004fd80000000000 */
[----:B------:R-:W-:Y:S05]  /*02f0*/  @P0 BRA `(.L_x_17) ;  /* 0x00000000000c0947 */ /* 0x000fea0003800000 */
[----:B------:R-:W-:-:S07]  /*0300*/  MOV R4, 0x320 ;  /* 0x0000032000047802 */ /* 0x000fce0000000f00 */
[----:B------:R-:W-:Y:S05]  /*0310*/  CALL.REL.NOINC `($__internal_1_$__cuda_sm20_rcp_rn_f32_slowpath) ;  /* 0x00000000003c7944 */ /* 0x000fea0003c00000 */
[----:B------:R-:W-:Y:S05]  /*0320*/  BRA `(.L_x_18) ;  /* 0x0000000000107947 */ /* 0x000fea0003800000 */
.L_x_17:
[----:B------:R-:W0:Y:S02]  /*0330*/  MUFU.RCP R7, R5 ;  /* 0x0000000500077308 */ /* 0x000e240000001000 */
[----:B0-----:R-:W-:-:S04]  /*0340*/  FFMA R0, R7, R5, -1 ;  /* 0xbf80000007007423 */ /* 0x001fc80000000005 */
[----:B------:R-:W-:-:S04]  /*0350*/  FADD.FTZ R0, -R0, -RZ ;  /* 0x800000ff00007221 */ /* 0x000fc80000010100 */
[----:B------:R-:W-:-:S07]  /*0360*/  FFMA R0, R7, R0, R7 ;  /* 0x0000000007007223 */ /* 0x000fce0000000007 */
.L_x_18:
[----:B------:R-:W0:Y:S08]  /*0370*/  LDC.64 R4, c[0x0][0x3a0] ;  /* 0x0000e800ff047b82 */ /* 0x000e300000000a00 */
[----:B------:R-:W1:Y:S01]  /*0380*/  LDC.64 R6, c[0x0][0x380] ;  /* 0x0000e000ff067b82 */ /* 0x000e620000000a00 */
[----:B0-----:R-:W-:-:S06]  /*0390*/  IMAD.WIDE R4, R2, 0x4, R4 ;  /* 0x0000000402047825 */ /* 0x001fcc00078e0204 */
[----:B------:R-:W2:Y:S01]  /*03a0*/  LDG.E R5, desc[UR4][R4.64] ;  /* 0x0000000404057981 */ /* 0x000ea2000c1e1900 */
[----:B------:R-:W-:Y:S01]  /*03b0*/  FADD R0, R3, R0 ;  /* 0x0000000003007221 */ /* 0x000fe20000000000 */
[----:B-1----:R-:W-:-:S04]  /*03c0*/  IMAD.WIDE R2, R2, 0x4, R6 ;  /* 0x0000000402027825 */ /* 0x002fc800078e0206 */
[----:B--2---:R-:W-:-:S04]  /*03d0*/  FSETP.GTU.AND P0, PT, R0, R5, PT ;  /* 0x000000050000720b */ /* 0x004fc80003f0c000 */
[----:B------:R-:W-:-:S05]  /*03e0*/  FSEL R7, R0, R5, !P0 ;  /* 0x0000000500077208 */ /* 0x000fca0004000000 */
[----:B------:R-:W-:Y:S01]  /*03f0*/  STG.E desc[UR4][R2.64], R7 ;  /* 0x0000000702007986 */ /* 0x000fe2000c101904 */
[----:B------:R-:W-:Y:S05]  /*0400*/  EXIT ;  /* 0x000000000000794d */ /* 0x000fea0003800000 */
        .weak           $__internal_1_$__cuda_sm20_rcp_rn_f32_slowpath
        .type           $__internal_1_$__cuda_sm20_rcp_rn_f32_slowpath,@function
        .size           $__internal_1_$__cuda_sm20_rcp_rn_f32_slowpath,($__internal_2_$__cuda_sm3x_div_rn_noftz_f32_slowpath - $__internal_1_$__cuda_sm20_rcp_rn_f32_slowpath)
$__internal_1_$__cuda_sm20_rcp_rn_f32_slowpath:
[----:B------:R-:W0:Y:S02]  /*0410*/  LDC R0, c[0x0][0x3a8] ;  /* 0x0000ea00ff007b82 */ /* 0x000e240000000800 */
[----:B0-----:R-:W-:-:S05]  /*0420*/  IMAD.SHL.U32 R6, R0, 0x2, RZ ;  /* 0x0000000200067824 */ /* 0x001fca00078e00ff */
[----:B------:R-:W-:-:S04]  /*0430*/  SHF.R.U32.HI R5, RZ, 0x18, R6 ;  /* 0x00000018ff057819 */ /* 0x000fc80000011606 */
[----:B------:R-:W-:-:S13]  /*0440*/  ISETP.NE.U32.AND P0, PT, R5, RZ, PT ;  /* 0x000000ff0500720c */ /* 0x000fda0003f05070 */
[----:B------:R-:W-:Y:S05]  /*0450*/  @P0 BRA `(.L_x_19) ;  /* 0x0000000000280947 */ /* 0x000fea0003800000 */
[----:B------:R-:W-:-:S13]  /*0460*/  ISETP.NE.AND P0, PT, R6, RZ, PT ;  /* 0x000000ff0600720c */ /* 0x000fda0003f05270 */
[----:B------:R2:W3:Y:S01]  /*0470*/  @!P0 MUFU.RCP R5, R0 ;  /* 0x0000000000058308 */ /* 0x0004e20000001000 */
[----:B------:R-:W-:Y:S05]  /*0480*/  @!P0 BRA `(.L_x_20) ;  /* 0x0000000000a48947 */ /* 0x000fea0003800000 */
[----:B------:R-:W-:-:S04]  /*0490*/  FFMA R6, R0, 1.84467440737095516160e+19, RZ ;  /* 0x5f80000000067823 */ /* 0x000fc800000000ff */
[----:B---3--:R-:W2:Y:S02]  /*04a0*/  MUFU.RCP R5, R6 ;  /* 0x0000000600057308 */ /* 0x008ea40000001000 */
[----:B--2---:R-:W-:-:S04]  /*04b0*/  FFMA R0, R6, R5, -1 ;  /* 0xbf80000006007423 */ /* 0x004fc80000000005 */
[----:B------:R-:W-:-:S04]  /*04c0*/  FADD.FTZ R0, -R0, -RZ ;  /* 0x800000ff00007221 */ /* 0x000fc80000010100 */
[----:B------:R-:W-:-:S04]  /*04d0*/  FFMA R0, R5, R0, R5 ;  /* 0x0000000005007223 */ /* 0x000fc80000000005 */
[----:B------:R-:W-:Y:S01]  /*04e0*/  FFMA R5, R0, 1.84467440737095516160e+19, RZ ;  /* 0x5f80000000057823 */ /* 0x000fe200000000ff */
[----:B------:R-:W-:Y:S06]  /*04f0*/  BRA `(.L_x_20) ;  /* 0x0000000000887947 */ /* 0x000fec0003800000 */
.L_x_19:
[----:B------:R-:W-:-:S05]  /*0500*/  VIADD R6, R5, 0xffffff03 ;  /* 0xffffff0305067836 */ /* 0x000fca0000000000 */
[----:B------:R-:W-:-:S13]  /*0510*/  ISETP.GT.U32.AND P0, PT, R6, 0x1, PT ;  /* 0x000000010600780c */ /* 0x000fda0003f04070 */
[----:B------:R-:W-:Y:S05]  /*0520*/  @P0 BRA `(.L_x_21) ;  /* 0x0000000000780947 */ /* 0x000fea0003800000 */
[----:B------:R-:W-:Y:S01]  /*0530*/  LOP3.LUT R7, R0, 0x7fffff, RZ, 0xc0, !PT ;  /* 0x007fffff00077812 */ /* 0x000fe200078ec0ff */
[----:B------:R-:W-:-:S03]  /*0540*/  IMAD.MOV.U32 R11, RZ, RZ, 0x3 ;  /* 0x00000003ff0b7424 */ /* 0x000fc600078e00ff */
[----:B------:R-:W-:Y:S02]  /*0550*/  LOP3.LUT R7, R7, 0x3f800000, RZ, 0xfc, !PT ;  /* 0x3f80000007077812 */ /* 0x000fe400078efcff */
[----:B------:R-:W-:Y:S02]  /*0560*/  SHF.L.U32 R12, R11, R6, RZ ;  /* 0x000000060b0c7219 */ /* 0x000fe400000006ff */
[----:B------:R-:W0:Y:S02]  /*0570*/  MUFU.RCP R8, R7 ;  /* 0x0000000700087308 */ /* 0x000e240000001000 */
[----:B0-----:R-:W-:-:S04]  /*0580*/  FFMA R9, R7, R8, -1 ;  /* 0xbf80000007097423 */ /* 0x001fc80000000008 */
[----:B------:R-:W-:-:S04]  /*0590*/  FADD.FTZ R9, -R9, -RZ ;  /* 0x800000ff09097221 */ /* 0x000fc80000010100 */
[CCC-:B------:R-:W-:Y:S01]  /*05a0*/  FFMA.RM R10, R8.reuse, R9.reuse, R8.reuse ;  /* 0x00000009080a7223 */ /* 0x1c0fe20000004008 */
[----:B------:R-:W-:-:S04]  /*05b0*/  FFMA.RP R9, R8, R9, R8 ;  /* 0x0000000908097223 */ /* 0x000fc80000008008 */
[C---:B------:R-:W-:Y:S02]  /*05c0*/  LOP3.LUT R8, R10.reuse, 0x7fffff, RZ, 0xc0, !PT ;  /* 0x007fffff0a087812 */ /* 0x040fe400078ec0ff */
[----:B------:R-:W-:Y:S02]  /*05d0*/  FSETP.NEU.FTZ.AND P0, PT, R10, R9, PT ;  /* 0x000000090a00720b */ /* 0x000fe40003f1d000 */
[----:B------:R-:W-:Y:S02]  /*05e0*/  LOP3.LUT R9, R8, 0x800000, RZ, 0xfc, !PT ;  /* 0x0080000008097812 */ /* 0x000fe400078efcff */
[----:B------:R-:W-:Y:S02]  /*05f0*/  SEL R8, RZ, 0xffffffff, !P0 ;  /* 0xffffffffff087807 */ /* 0x000fe40004000000 */
[----:B------:R-:W-:-:S03]  /*0600*/  LOP3.LUT R7, R12, R9, RZ, 0xc0, !PT ;  /* 0x000000090c077212 */ /* 0x000fc600078ec0ff */
[----:B------:R-:W-:Y:S01]  /*0610*/  IMAD.MOV R8, RZ, RZ, -R8 ;  /* 0x000000ffff087224 */ /* 0x000fe200078e0a08 */
[----:B------:R-:W-:-:S04]  /*0620*/  SHF.R.U32.HI R7, RZ, R6, R7 ;  /* 0x00000006ff077219 */ /* 0x000fc80000011607 */
[----:B------:R-:W-:Y:S02]  /*0630*/  LOP3.LUT P1, RZ, R8, R6, R9, 0xf8, !PT ;  /* 0x0000000608ff7212 */ /* 0x000fe4000782f809 */
[C---:B------:R-:W-:Y:S02]  /*0640*/  LOP3.LUT P0, RZ, R7.reuse, 0x1, RZ, 0xc0, !PT ;  /* 0x0000000107ff7812 */ /* 0x040fe4000780c0ff */
[----:B------:R-:W-:-:S04]  /*0650*/  LOP3.LUT P2, RZ, R7, 0x2, RZ, 0xc0, !PT ;  /* 0x0000000207ff7812 */ /* 0x000fc8000784c0ff */
[----:B------:R-:W-:Y:S02]  /*0660*/  PLOP3.LUT P0, PT, P0, P1, P2, 0xe0, 0x0 ;  /* 0x000000000000781c */ /* 0x000fe40000703c20 */
[----:B------:R-:W-:Y:S02]  /*0670*/  LOP3.LUT P1, RZ, R0, 0x7fffff, RZ, 0xc0, !PT ;  /* 0x007fffff00ff7812 */ /* 0x000fe4000782c0ff */
[----:B------:R-:W-:-:S05]  /*0680*/  SEL R6, RZ, 0x1, !P0 ;  /* 0x00000001ff067807 */ /* 0x000fca0004000000 */
[----:B------:R-:W-:-:S05]  /*0690*/  IMAD.MOV R6, RZ, RZ, -R6 ;  /* 0x000000ffff067224 */ /* 0x000fca00078e0a06 */
[----:B------:R-:W-:Y:S01]  /*06a0*/  ISETP.GE.AND P0, PT, R6, RZ, PT ;  /* 0x000000ff0600720c */ /* 0x000fe20003f06270 */
[----:B------:R-:W-:-:S05]  /*06b0*/  VIADD R6, R5, 0xffffff04 ;  /* 0xffffff0405067836 */ /* 0x000fca0000000000 */
[----:B------:R-:W-:-:S07]  /*06c0*/  SHF.R.U32.HI R5, RZ, R6, R9 ;  /* 0x00000006ff057219 */ /* 0x000fce0000011609 */
[----:B------:R-:W-:-:S04]  /*06d0*/  @!P0 VIADD R5, R5, 0x1 ;  /* 0x0000000105058836 */ /* 0x000fc80000000000 */
[----:B------:R-:W-:-:S05]  /*06e0*/  @!P1 IMAD.SHL.U32 R5, R5, 0x2, RZ ;  /* 0x0000000205059824 */ /* 0x000fca00078e00ff */
[----:B------:R-:W-:Y:S01]  /*06f0*/  LOP3.LUT R5, R5, 0x80000000, R0, 0xf8, !PT ;  /* 0x8000000005057812 */ /* 0x000fe200078ef800 */
[----:B------:R-:W-:Y:S06]  /*0700*/  BRA `(.L_x_20) ;  /* 0x0000000000047947 */ /* 0x000fec0003800000 */
.L_x_21:
[----:B------:R0:W1:Y:S02]  /*0710*/  MUFU.RCP R5, R0 ;  /* 0x0000000000057308 */ /* 0x0000640000001000 */
.L_x_20:
[----:B0123--:R-:W-:Y:S02]  /*0720*/  IMAD.MOV.U32 R0, RZ, RZ, R5 ;  /* 0x000000ffff007224 */ /* 0x00ffe400078e0005 */
[----:B------:R-:W-:-:S04]  /*0730*/  IMAD.MOV.U32 R5, RZ, RZ, 0x0 ;  /* 0x00000000ff057424 */ /* 0x000fc800078e00ff */
[----:B------:R-:W-:Y:S05]  /*0740*/  RET.REL.NODEC R4 `(_Z6krnl_8PfS_S_S_S_fii) ;  /* 0xfffffff8042c7950 */ /* 0x000fea0003c3ffff */
        .weak           $__internal_2_$__cuda_sm3x_div_rn_noftz_f32_slowpath
        .type           $__internal_2_$__cuda_sm3x_div_rn_noftz_f32_slowpath,@function
        .size           $__internal_2_$__cuda_sm3x_div_rn_noftz_f32_slowpath,(.L_x_83 - $__internal_2_$__cuda_sm3x_div_rn_noftz_f32_slowpath)
$__internal_2_$__cuda_sm3x_div_rn_noftz_f32_slowpath:
        /* <DEDUP_REMOVED lines=38> */
.L_x_23:
        /* <DEDUP_REMOVED lines=51> */
.L_x_30:
[----:B------:R-:W-:-:S04]  /*0ce0*/  LOP3.LUT R0, R0, 0x80000000, RZ, 0xc0, !PT ;  /* 0x8000000000007812 */ /* 0x000fc800078ec0ff */
[----:B------:R-:W-:Y:S01]  /*0cf0*/  LOP3.LUT R0, R0, 0x7f800000, RZ, 0xfc, !PT ;  /* 0x7f80000000007812 */ /* 0x000fe200078efcff */
[----:B------:R-:W-:Y:S06]  /*0d00*/  BRA `(.L_x_31) ;  /* 0x0000000000047947 */ /* 0x000fec0003800000 */
.L_x_29:
[----:B------:R-:W-:-:S07]  /*0d10*/  IMAD R0, R5, 0x800000, R0 ;  /* 0x0080000005007824 */ /* 0x000fce00078e0200 */
.L_x_31:
[----:B------:R-:W-:Y:S05]  /*0d20*/  BSYNC.RECONVERGENT B2 ;  /* 0x0000000000027941 */ /* 0x000fea0003800200 */
.L_x_28:
[----:B------:R-:W-:Y:S05]  /*0d30*/  BRA `(.L_x_32) ;  /* 0x0000000000207947 */ /* 0x000fea0003800000 */
.L_x_27:
[----:B------:R-:W-:-:S04]  /*0d40*/  LOP3.LUT R0, R9, 0x80000000, R8, 0x48, !PT ;  /* 0x8000000009007812 */ /* 0x000fc800078e4808 */
[----:B------:R-:W-:Y:S01]  /*0d50*/  LOP3.LUT R0, R0, 0x7f800000, RZ, 0xfc, !PT ;  /* 0x7f80000000007812 */ /* 0x000fe200078efcff */
[----:B------:R-:W-:Y:S06]  /*0d60*/  BRA `(.L_x_32) ;  /* 0x0000000000147947 */ /* 0x000fec0003800000 */
.L_x_26:
[----:B------:R-:W-:Y:S01]  /*0d70*/  LOP3.LUT R0, R9, 0x80000000, R8, 0x48, !PT ;  /* 0x8000000009007812 */ /* 0x000fe200078e4808 */
[----:B------:R-:W-:Y:S06]  /*0d80*/  BRA `(.L_x_32) ;  /* 0x00000000000c7947 */ /* 0x000fec0003800000 */
.L_x_25:
[----:B------:R-:W0:Y:S01]  /*0d90*/  MUFU.RSQ R0, -QNAN ;  /* 0xffc0000000007908 */ /* 0x000e220000001400 */
[----:B------:R-:W-:Y:S05]  /*0da0*/  BRA `(.L_x_32) ;  /* 0x0000000000047947 */ /* 0x000fea0003800000 */
.L_x_24:
[----:B------:R-:W-:-:S07]  /*0db0*/  FADD.FTZ R0, R0, R3 ;  /* 0x0000000300007221 */ /* 0x000fce0000010000 */
.L_x_32:
[----:B------:R-:W-:Y:S05]  /*0dc0*/  BSYNC.RECONVERGENT B1 ;  /* 0x0000000000017941 */ /* 0x000fea0003800200 */
.L_x_22:
[----:B------:R-:W-:-:S04]  /*0dd0*/  IMAD.MOV.U32 R7, RZ, RZ, 0x0 ;  /* 0x00000000ff077424 */ /* 0x000fc800078e00ff */
[----:B0-----:R-:W-:Y:S05]  /*0de0*/  RET.REL.NODEC R6 `(_Z6krnl_8PfS_S_S_S_fii) ;  /* 0xfffffff006847950 */ /* 0x001fea0003c3ffff */
.L_x_33:
        /* <DEDUP_REMOVED lines=9> */
.L_x_83:


//--------------------- .text._Z6krnl_7PfS_S_ii   --------------------------
	.section	.text._Z6krnl_7PfS_S_ii,"ax",@progbits
	.align	128
.text._Z6krnl_7PfS_S_ii:
        .type           _Z6krnl_7PfS_S_ii,@function
        .size           _Z6krnl_7PfS_S_ii,(.L_x_86 - _Z6krnl_7PfS_S_ii)
        .other          _Z6krnl_7PfS_S_ii,@"STO_CUDA_ENTRY STV_DEFAULT"
_Z6krnl_7PfS_S_ii:
[----:B------:R-:W-:Y:S01]  /*0000*/  LDC R1, c[0x0][0x37c] ;  /* 0x0000df00ff017b82 */ /* 0x000fe20000000800 */
[----:B------:R-:W0:Y:S07]  /*0010*/  S2R R2, SR_TID.Y ;  /* 0x0000000000027919 */ /* 0x000e2e0000002200 */
[----:B------:R-:W1:Y:S01]  /*0020*/  S2UR UR4, SR_CTAID.X ;  /* 0x00000000000479c3 */ /* 0x000e620000002500 */
[----:B------:R-:W2:Y:S01]  /*0030*/  LDCU.64 UR6, c[0x0][0x398] ;  /* 0x00007300ff0677ac */ /* 0x000ea20008000a00 */
[----:B------:R-:W3:Y:S06]  /*0040*/  S2R R3, SR_TID.X ;  /* 0x0000000000037919 */ /* 0x000eec0000002100 */
        /* <DEDUP_REMOVED lines=8> */
[----:B------:R-:W-:-:S13]  /*00d0*/  ISETP.GE.OR P0, PT, R0, UR7, P0 ;  /* 0x0000000700007c0c */ /* 0x000fda0008706670 */
[----:B------:R-:W-:Y:S05]  /*00e0*/  @P0 EXIT ;  /* 0x000000000000094d */ /* 0x000fea0003800000 */
[----:B------:R-:W0:Y:S01]  /*00f0*/  LDC.64 R2, c[0x0][0x380] ;  /* 0x0000e000ff027b82 */ /* 0x000e220000000a00 */
[----:B------:R-:W1:Y:S01]  /*0100*/  LDCU.64 UR4, c[0x0][0x358] ;  /* 0x00006b00ff0477ac */ /* 0x000e620008000a00 */
[----:B------:R-:W-:-:S05]  /*0110*/  IMAD R11, R5, UR7, R0 ;  /* 0x00000007050b7c24 */ /* 0x000fca000f8e0200 */
[C---:B------:R-:W-:Y:S01]  /*0120*/  IADD3 R9, PT, PT, R11.reuse, UR7, RZ ;  /* 0x000000070b097c10 */ /* 0x040fe2000fffe0ff */
[----:B------:R-:W2:Y:S01]  /*0130*/  LDC.64 R6, c[0x0][0x388] ;  /* 0x0000e200ff067b82 */ /* 0x000ea20000000a00 */
[----:B0-----:R-:W-:-:S04]  /*0140*/  IMAD.WIDE R4, R11, 0x4, R2 ;  /* 0x000000040b047825 */ /* 0x001fc800078e0202 */
[----:B------:R-:W-:Y:S02]  /*0150*/  IMAD.WIDE R2, R9, 0x4, R2 ;  /* 0x0000000409027825 */ /* 0x000fe400078e0202 */
[----:B-1----:R-:W3:Y:S01]  /*0160*/  LDG.E R5, desc[UR4][R4.64] ;  /* 0x0000000404057981 */ /* 0x002ee2000c1e1900 */
[----:B------:R-:W0:Y:S01]  /*0170*/  LDC.64 R8, c[0x0][0x390] ;  /* 0x0000e400ff087b82 */ /* 0x000e220000000a00 */
[C---:B--2---:R-:W-:Y:S02]  /*0180*/  IMAD.WIDE R6, R11.reuse, 0x4, R6 ;  /* 0x000000040b067825 */ /* 0x044fe400078e0206 */
[----:B------:R-:W3:Y:S04]  /*0190*/  LDG.E R2, desc[UR4][R2.64] ;  /* 0x0000000402027981 */ /* 0x000ee8000c1e1900 */
[----:B------:R-:W2:Y:S04]  /*01a0*/  LDG.E R13, desc[UR4][R6.64+0x4] ;  /* 0x00000404060d7981 */ /* 0x000ea8000c1e1900 */
[----:B------:R-:W4:Y:S01]  /*01b0*/  LDG.E R15, desc[UR4][R6.64] ;  /* 0x00000004060f7981 */ /* 0x000f22000c1e1900 */
[----:B0-----:R-:W-:-:S04]  /*01c0*/  IMAD.WIDE R8, R11, 0x4, R8 ;  /* 0x000000040b087825 */ /* 0x001fc800078e0208 */
[----:B---3--:R-:W-:-:S04]  /*01d0*/  FADD R0, R2, -R5 ;  /* 0x8000000502007221 */ /* 0x008fc80000000000 */
[----:B--2---:R-:W-:-:S04]  /*01e0*/  FADD R0, R0, R13 ;  /* 0x0000000d00007221 */ /* 0x004fc80000000000 */
[----:B----4-:R-:W-:-:S05]  /*01f0*/  FADD R15, R0, -R15 ;  /* 0x8000000f000f7221 */ /* 0x010fca0000000000 */
[----:B------:R-:W-:Y:S01]  /*0200*/  STG.E desc[UR4][R8.64], R15 ;  /* 0x0000000f08007986 */ /* 0x000fe2000c101904 */
[----:B------:R-:W-:Y:S05]  /*0210*/  EXIT ;  /* 0x000000000000794d */ /* 0x000fea0003800000 */
.L_x_34:
        /* <DEDUP_REMOVED lines=14> */
.L_x_86:


//--------------------- .text._Z6krnl_6PfS_ii     --------------------------
	.section	.text._Z6krnl_6PfS_ii,"ax",@progbits
	.align	128
.text._Z6krnl_6PfS_ii:
        .type           _Z6krnl_6PfS_ii,@function
        .size           _Z6krnl_6PfS_ii,(.L_x_87 - _Z6krnl_6PfS_ii)
        .other          _Z6krnl_6PfS_ii,@"STO_CUDA_ENTRY STV_DEFAULT"
_Z6krnl_6PfS_ii:
        /* <DEDUP_REMOVED lines=11> */
[----:B0-----:R-:W-:Y:S01]  /*00b0*/  IMAD R5, R5, UR5, R2 ;  /* 0x0000000505057c24 */ /* 0x001fe2000f8e0202 */
[----:B--2---:R-:W-:-:S04]  /*00c0*/  UIADD3 UR5, UPT, UPT, UR7, -0x1, URZ ;  /* 0xffffffff07057890 */ /* 0x004fc8000fffe0ff */
[----:B------:R-:W-:-:S04]  /*00d0*/  ISETP.GE.AND P0, PT, R5, UR6, PT ;  /* 0x0000000605007c0c */ /* 0x000fc8000bf06270 */
[----:B------:R-:W-:-:S13]  /*00e0*/  ISETP.GE.OR P0, PT, R0, UR5, P0 ;  /* 0x0000000500007c0c */ /* 0x000fda0008706670 */
[----:B------:R-:W-:Y:S05]  /*00f0*/  @P0 EXIT ;  /* 0x000000000000094d */ /* 0x000fea0003800000 */
[----:B------:R-:W0:Y:S01]  /*0100*/  LDC.64 R2, c[0x0][0x388] ;  /* 0x0000e200ff027b82 */ /* 0x000e220000000a00 */
[----:B------:R-:W1:Y:S01]  /*0110*/  LDCU.64 UR4, c[0x0][0x358] ;  /* 0x00006b00ff0477ac */ /* 0x000e620008000a00 */
[----:B------:R-:W-:-:S06]  /*0120*/  IMAD R5, R5, UR7, R0 ;  /* 0x0000000705057c24 */ /* 0x000fcc000f8e0200 */
[----:B------:R-:W2:Y:S01]  /*0130*/  LDC.64 R6, c[0x0][0x380] ;  /* 0x0000e000ff067b82 */ /* 0x000ea20000000a00 */
[----:B0-----:R-:W-:-:S05]  /*0140*/  IMAD.WIDE R2, R5, 0x4, R2 ;  /* 0x0000000405027825 */ /* 0x001fca00078e0202 */
[----:B-1----:R-:W3:Y:S04]  /*0150*/  LDG.E R0, desc[UR4][R2.64+0x4] ;  /* 0x0000040402007981 */ /* 0x002ee8000c1e1900 */
[----:B------:R-:W3:Y:S01]  /*0160*/  LDG.E R9, desc[UR4][R2.64] ;  /* 0x0000000402097981 */ /* 0x000ee2000c1e1900 */
[----:B--2---:R-:W-:-:S05]  /*0170*/  IMAD.WIDE R6, R5, 0x4, R6 ;  /* 0x0000000405067825 */ /* 0x004fca00078e0206 */
[----:B------:R-:W2:Y:S01]  /*0180*/  LDG.E R8, desc[UR4][R6.64+0x4] ;  /* 0x0000040406087981 */ /* 0x000ea2000c1e1900 */
[----:B---3--:R-:W-:-:S04]  /*0190*/  FADD R0, R0, R9 ;  /* 0x0000000900007221 */ /* 0x008fc80000000000 */
[----:B------:R-:W0:Y:S08]  /*01a0*/  F2F.F64.F32 R4, R0 ;  /* 0x0000000000047310 */ /* 0x000e300000201800 */
[----:B--2---:R-:W1:Y:S01]  /*01b0*/  F2F.F64.F32 R8, R8 ;  /* 0x0000000800087310 */ /* 0x004e620000201800 */
[----:B0-----:R-:W-:-:S08]  /*01c0*/  DMUL R4, R4, 0.5 ;  /* 0x3fe0000004047828 */ /* 0x001fd00000000000 */
[----:B-1----:R-:W-:-:S10]  /*01d0*/  DMUL R4, R4, R8 ;  /* 0x0000000804047228 */ /* 0x002fd40000000000 */
[----:B------:R-:W0:Y:S02]  /*01e0*/  F2F.F32.F64 R5, R4 ;  /* 0x0000000400057310 */ /* 0x000e240000301000 */
[----:B0-----:R-:W-:Y:S01]  /*01f0*/  STG.E desc[UR4][R6.64+0x4], R5 ;  /* 0x0000040506007986 */ /* 0x001fe2000c101904 */
[----:B------:R-:W-:Y:S05]  /*0200*/  EXIT ;  /* 0x000000000000794d */ /* 0x000fea0003800000 */
.L_x_35:
        /* <DEDUP_REMOVED lines=15> */
.L_x_87:


//--------------------- .text._Z6krnl_5PfS_ii     --------------------------
	.section	.text._Z6krnl_5PfS_ii,"ax",@progbits
	.align	128
.text._Z6krnl_5PfS_ii:
        .type           _Z6krnl_5PfS_ii,@function
        .size           _Z6krnl_5PfS_ii,(.L_x_88 - _Z6krnl_5PfS_ii)
        .other          _Z6krnl_5PfS_ii,@"STO_CUDA_ENTRY STV_DEFAULT"
_Z6krnl_5PfS_ii:
[----:B------:R-:W-:Y:S01]  /*0000*/  LDC R1, c[0x0][0x37c] ;  /* 0x0000df00ff017b82 */ /* 0x000fe20000000800 */
[----:B------:R-:W0:Y:S07]  /*0010*/  S2R R3, SR_TID.Y ;  /* 0x0000000000037919 */ /* 0x000e2e0000002200 */
[----:B------:R-:W1:Y:S01]  /*0020*/  S2UR UR4, SR_CTAID.X ;  /* 0x00000000000479c3 */ /* 0x000e620000002500 */
[----:B------:R-:W2:Y:S07]  /*0030*/  S2R R5, SR_TID.X ;  /* 0x0000000000057919 */ /* 0x000eae0000002100 */
[----:B------:R-:W2:Y:S08]  /*0040*/  LDC R0, c[0x0][0x360] ;  /* 0x0000d800ff007b82 */ /* 0x000eb00000000800 */
[----:B------:R-:W0:Y:S08]  /*0050*/  S2UR UR5, SR_CTAID.Y ;  /* 0x00000000000579c3 */ /* 0x000e300000002600 */
[----:B------:R-:W0:Y:S01]  /*0060*/  LDC R4, c[0x0][0x364] ;  /* 0x0000d900ff047b82 */ /* 0x000e220000000800 */
[----:B-1----:R-:W-:-:S04]  /*0070*/  USHF.L.U32 UR4, UR4, 0x8, URZ ;  /* 0x0000000804047899 */ /* 0x002fc800080006ff */
[----:B------:R-:W-:-:S03]  /*0080*/  USHF.R.S32.HI UR4, URZ, 0x8, UR4 ;  /* 0x00000008ff047899 */ /* 0x000fc60008011404 */
[----:B------:R-:W1:Y:S03]  /*0090*/  LDC.64 R10, c[0x0][0x390] ;  /* 0x0000e400ff0a7b82 */ /* 0x000e660000000a00 */
[----:B--2---:R-:W-:Y:S02]  /*00a0*/  IMAD R0, R0, UR4, R5 ;  /* 0x0000000400007c24 */ /* 0x004fe4000f8e0205 */
[----:B0-----:R-:W-:Y:S01]  /*00b0*/  IMAD R4, R4, UR5, R3 ;  /* 0x0000000504047c24 */ /* 0x001fe2000f8e0203 */
[----:B-1----:R-:W-:-:S04]  /*00c0*/  IADD3 R3, PT, PT, R10, -0x1, RZ ;  /* 0xffffffff0a037810 */ /* 0x002fc80007ffe0ff */
[----:B------:R-:W-:-:S04]  /*00d0*/  ISETP.GE.AND P0, PT, R4, R3, PT ;  /* 0x000000030400720c */ /* 0x000fc80003f06270 */
[----:B------:R-:W-:-:S13]  /*00e0*/  ISETP.GE.OR P0, PT, R0, R11, P0 ;  /* 0x0000000b0000720c */ /* 0x000fda0000706670 */
[----:B------:R-:W-:Y:S05]  /*00f0*/  @P0 EXIT ;  /* 0x000000000000094d */ /* 0x000fea0003800000 */
[----:B------:R-:W0:Y:S01]  /*0100*/  LDC.64 R2, c[0x0][0x388] ;  /* 0x0000e200ff027b82 */ /* 0x000e220000000a00 */
[----:B------:R-:W1:Y:S01]  /*0110*/  LDCU.64 UR4, c[0x0][0x358] ;  /* 0x00006b00ff0477ac */ /* 0x000e620008000a00 */
[CC--:B------:R-:W-:Y:S02]  /*0120*/  IMAD R5, R4.reuse, R11.reuse, R11 ;  /* 0x0000000b04057224 */ /* 0x0c0fe400078e020b */
[----:B------:R-:W-:-:S03]  /*0130*/  IMAD R11, R4, R11, R0 ;  /* 0x0000000b040b7224 */ /* 0x000fc600078e0200 */
[----:B------:R-:W-:Y:S01]  /*0140*/  IADD3 R7, PT, PT, R0, R5, RZ ;  /* 0x0000000500077210 */ /* 0x000fe20007ffe0ff */
[----:B------:R-:W2:Y:S01]  /*0150*/  LDC.64 R8, c[0x0][0x380] ;  /* 0x0000e000ff087b82 */ /* 0x000ea20000000a00 */
[----:B0-----:R-:W-:-:S04]  /*0160*/  IMAD.WIDE R4, R11, 0x4, R2 ;  /* 0x000000040b047825 */ /* 0x001fc800078e0202 */
[C---:B------:R-:W-:Y:S02]  /*0170*/  IMAD.WIDE R2, R7.reuse, 0x4, R2 ;  /* 0x0000000407027825 */ /* 0x040fe400078e0202 */
        /* <DEDUP_REMOVED lines=12> */
.L_x_36:
        /* <DEDUP_REMOVED lines=12> */
.L_x_88:


//--------------------- .text._Z6krnl_4PfS_S_S_ii --------------------------
	.section	.text._Z6krnl_4PfS_S_S_ii,"ax",@progbits
	.align	128
.text._Z6krnl_4PfS_S_S_ii:
        .type           _Z6krnl_4PfS_S_S_ii,@function
        .size           _Z6krnl_4PfS_S_S_ii,(.L_x_89 - _Z6krnl_4PfS_S_S_ii)
        .other          _Z6krnl_4PfS_S_S_ii,@"STO_CUDA_ENTRY STV_DEFAULT"
_Z6krnl_4PfS_S_S_ii:
        /* <DEDUP_REMOVED lines=11> */
[----:B0-----:R-:W-:-:S05]  /*00b0*/  IMAD R3, R3, UR5, R0 ;  /* 0x0000000503037c24 */ /* 0x001fca000f8e0200 */
[----:B-1----:R-:W-:-:S04]  /*00c0*/  ISETP.GE.AND P0, PT, R3, R8, PT ;  /* 0x000000080300720c */ /* 0x002fc80003f06270 */
[----:B------:R-:W-:-:S13]  /*00d0*/  ISETP.GE.OR P0, PT, R4, R9, P0 ;  /* 0x000000090400720c */ /* 0x000fda0000706670 */
[----:B------:R-:W-:Y:S05]  /*00e0*/  @P0 EXIT ;  /* 0x000000000000094d */ /* 0x000fea0003800000 */
[----:B------:R-:W0:Y:S01]  /*00f0*/  LDC.64 R6, c[0x0][0x380] ;  /* 0x0000e000ff067b82 */ /* 0x000e220000000a00 */
[----:B------:R-:W1:Y:S01]  /*0100*/  LDCU.64 UR4, c[0x0][0x358] ;  /* 0x00006b00ff0477ac */ /* 0x000e620008000a00 */
[----:B------:R-:W-:-:S06]  /*0110*/  IMAD R4, R3, R9, R4 ;  /* 0x0000000903047224 */ /* 0x000fcc00078e0204 */
[----:B------:R-:W2:Y:S01]  /*0120*/  LDC.64 R10, c[0x0][0x388] ;  /* 0x0000e200ff0a7b82 */ /* 0x000ea20000000a00 */
[----:B0-----:R-:W-:-:S04]  /*0130*/  IMAD.WIDE R6, R4, 0x4, R6 ;  /* 0x0000000404067825 */ /* 0x001fc800078e0206 */
[----:B------:R-:W-:Y:S02]  /*0140*/  IMAD.WIDE R8, R9, 0x4, R6 ;  /* 0x0000000409087825 */ /* 0x000fe400078e0206 */
[----:B-1----:R-:W3:Y:S04]  /*0150*/  LDG.E R6, desc[UR4][R6.64] ;  /* 0x0000000406067981 */ /* 0x002ee8000c1e1900 */
[----:B------:R-:W4:Y:S01]  /*0160*/  LDG.E R8, desc[UR4][R8.64] ;  /* 0x0000000408087981 */ /* 0x000f22000c1e1900 */
[----:B--2---:R-:W-:-:S05]  /*0170*/  IMAD.WIDE R10, R4, 0x4, R10 ;  /* 0x00000004040a7825 */ /* 0x004fca00078e020a */
[----:B------:R-:W2:Y:S04]  /*0180*/  LDG.E R0, desc[UR4][R10.64] ;  /* 0x000000040a007981 */ /* 0x000ea8000c1e1900 */
[----:B------:R0:W5:Y:S02]  /*0190*/  LDG.E R2, desc[UR4][R10.64+0x4] ;  /* 0x000004040a027981 */ /* 0x000164000c1e1900 */
[----:B0-----:R-:W-:Y:S02]  /*01a0*/  IMAD.MOV.U32 R10, RZ, RZ, 0x0 ;  /* 0x00000000ff0a7424 */ /* 0x001fe400078e00ff */
[----:B------:R-:W-:Y:S01]  /*01b0*/  IMAD.MOV.U32 R11, RZ, RZ, 0x3fd80000 ;  /* 0x3fd80000ff0b7424 */ /* 0x000fe200078e00ff */
[----:B------:R-:W-:Y:S01]  /*01c0*/  BSSY.RECONVERGENT B0, `(.L_x_37) ;  /* 0x0000017000007945 */ /* 0x000fe20003800200 */
[----:B----4-:R-:W-:-:S04]  /*01d0*/  FMUL R3, R8, R8 ;  /* 0x0000000808037220 */ /* 0x010fc80000400000 */
[----:B---3--:R-:W-:-:S04]  /*01e0*/  FFMA R3, R6, R6, R3 ;  /* 0x0000000606037223 */ /* 0x008fc80000000003 */
[----:B--2---:R-:W-:-:S04]  /*01f0*/  FFMA R3, R0, R0, R3 ;  /* 0x0000000000037223 */ /* 0x004fc80000000003 */
[----:B-----5:R-:W-:-:S04]  /*0200*/  FFMA R0, R2, R2, R3 ;  /* 0x0000000202007223 */ /* 0x020fc80000000003 */
[----:B------:R-:W0:Y:S02]  /*0210*/  F2F.F64.F32 R2, R0 ;  /* 0x0000000000027310 */ /* 0x000e240000201800 */
[----:B0-----:R-:W-:-:S06]  /*0220*/  DMUL R2, R2, 0.5 ;  /* 0x3fe0000002027828 */ /* 0x001fcc0000000000 */
[----:B------:R-:W0:Y:S04]  /*0230*/  MUFU.RSQ64H R9, R3 ;  /* 0x0000000300097308 */ /* 0x000e280000001c00 */
[----:B------:R-:W-:-:S06]  /*0240*/  VIADD R8, R3, 0xfcb00000 ;  /* 0xfcb0000003087836 */ /* 0x000fcc0000000000 */
[----:B0-----:R-:W-:-:S08]  /*0250*/  DMUL R6, R8, R8 ;  /* 0x0000000808067228 */ /* 0x001fd00000000000 */
[----:B------:R-:W-:-:S08]  /*0260*/  DFMA R6, R2, -R6, 1 ;  /* 0x3ff000000206742b */ /* 0x000fd00000000806 */
[----:B------:R-:W-:Y:S02]  /*0270*/  DFMA R10, R6, R10, 0.5 ;  /* 0x3fe00000060a742b */ /* 0x000fe4000000000a */
[----:B------:R-:W-:-:S08]  /*0280*/  DMUL R6, R8, R6 ;  /* 0x0000000608067228 */ /* 0x000fd00000000000 */
[----:B------:R-:W-:Y:S01]  /*0290*/  DFMA R6, R10, R6, R8 ;  /* 0x000000060a06722b */ /* 0x000fe20000000008 */
[----:B------:R-:W-:-:S07]  /*02a0*/  ISETP.GE.U32.AND P0, PT, R8, 0x7ca00000, PT ;  /* 0x7ca000000800780c */ /* 0x000fce0003f06070 */
[----:B------:R-:W-:Y:S02]  /*02b0*/  DMUL R10, R2, R6 ;  /* 0x00000006020a7228 */ /* 0x000fe40000000000 */
[----:B------:R-:W-:Y:S02]  /*02c0*/  VIADD R17, R7, 0xfff00000 ;  /* 0xfff0000007117836 */ /* 0x000fe40000000000 */
[----:B------:R-:W-:-:S04]  /*02d0*/  IMAD.MOV.U32 R16, RZ, RZ, R6 ;  /* 0x000000ffff107224 */ /* 0x000fc800078e0006 */
[----:B------:R-:W-:-:S08]  /*02e0*/  DFMA R12, R10, -R10, R2 ;  /* 0x8000000a0a0c722b */ /* 0x000fd00000000002 */
[----:B------:R-:W-:Y:S01]  /*02f0*/  DFMA R14, R12, R16, R10 ;  /* 0x000000100c0e722b */ /* 0x000fe2000000000a */
[----:B------:R-:W-:Y:S10]  /*0300*/  @!P0 BRA `(.L_x_38) ;  /* 0x0000000000088947 */ /* 0x000ff40003800000 */
[----:B------:R-:W-:-:S07]  /*0310*/  MOV R0, 0x330 ;  /* 0x0000033000007802 */ /* 0x000fce0000000f00 */
[----:B------:R-:W-:Y:S05]  /*0320*/  CALL.REL.NOINC `($__internal_3_$__cuda_sm20_dsqrt_rn_f64_mediumpath_v1) ;  /* 0x0000000000987944 */ /* 0x000fea0003c00000 */
.L_x_38:
[----:B------:R-:W-:Y:S05]  /*0330*/  BSYNC.RECONVERGENT B0 ;  /* 0x0000000000007941 */ /* 0x000fea0003800200 */
.L_x_37:
[----:B------:R-:W0:Y:S02]  /*0340*/  LDC.64 R2, c[0x0][0x398] ;  /* 0x0000e600ff027b82 */ /* 0x000e240000000a00 */
[----:B0-----:R-:W-:-:S06]  /*0350*/  IMAD.WIDE R2, R4, 0x4, R2 ;  /* 0x0000000404027825 */ /* 0x001fcc00078e0202 */
[----:B------:R-:W2:Y:S01]  /*0360*/  LDG.E R3, desc[UR4][R2.64] ;  /* 0x0000000402037981 */ /* 0x000ea2000c1e1900 */
[----:B------:R-:W0:Y:S01]  /*0370*/  F2F.F32.F64 R0, R14 ;  /* 0x0000000e00007310 */ /* 0x000e220000301000 */
[----:B------:R-:W-:Y:S07]  /*0380*/  BSSY.RECONVERGENT B0, `(.L_x_39) ;  /* 0x000000d000007945 */ /* 0x000fee0003800200 */
[----:B--2---:R-:W1:Y:S01]  /*0390*/  MUFU.RCP R6, R3 ;  /* 0x0000000300067308 */ /* 0x004e620000001000 */
[----:B0-----:R-:W-:-:S07]  /*03a0*/  FSETP.GEU.AND P2, PT, R3, R0, PT ;  /* 0x000000000300720b */ /* 0x001fce0003f4e000 */
[----:B------:R-:W0:Y:S01]  /*03b0*/  FCHK P0, R0, R3 ;  /* 0x0000000300007302 */ /* 0x000e220000000000 */
[----:B-1----:R-:W-:-:S04]  /*03c0*/  FFMA R5, -R3, R6, 1 ;  /* 0x3f80000003057423 */ /* 0x002fc80000000106 */
[----:B------:R-:W-:-:S04]  /*03d0*/  FFMA R5, R6, R5, R6 ;  /* 0x0000000506057223 */ /* 0x000fc80000000006 */
[----:B------:R-:W-:-:S04]  /*03e0*/  FFMA R6, R0, R5, RZ ;  /* 0x0000000500067223 */ /* 0x000fc800000000ff */
[----:B------:R-:W-:-:S04]  /*03f0*/  FFMA R7, -R3, R6, R0 ;  /* 0x0000000603077223 */ /* 0x000fc80000000100 */
[----:B------:R-:W-:Y:S01]  /*0400*/  FFMA R2, R5, R7, R6 ;  /* 0x0000000705027223 */ /* 0x000fe20000000006 */
[----:B0-----:R-:W-:Y:S06]  /*0410*/  @!P0 BRA `(.L_x_40) ;  /* 0x00000000000c8947 */ /* 0x001fec0003800000 */
[----:B------:R-:W-:-:S07]  /*0420*/  MOV R2, 0x440 ;  /* 0x0000044000027802 */ /* 0x000fce0000000f00 */
[----:B------:R-:W-:Y:S05]  /*0430*/  CALL.REL.NOINC `($__internal_5_$__cuda_sm3x_div_rn_noftz_f32_slowpath) ;  /* 0x0000000400d07944 */ /* 0x000fea0003c00000 */
[----:B------:R-:W-:-:S07]  /*0440*/  IMAD.MOV.U32 R2, RZ, RZ, R0 ;  /* 0x000000ffff027224 */ /* 0x000fce00078e0000 */
.L_x_40:
[----:B------:R-:W-:Y:S05]  /*0450*/  BSYNC.RECONVERGENT B0 ;  /* 0x0000000000007941 */ /* 0x000fea0003800200 */
.L_x_39:
[----:B------:R-:W-:Y:S01]  /*0460*/  VIADD R0, R2, 0x1800000 ;  /* 0x0180000002007836 */ /* 0x000fe20000000000 */
[----:B------:R-:W-:Y:S04]  /*0470*/  BSSY.RECONVERGENT B0, `(.L_x_41) ;  /* 0x000000c000007945 */ /* 0x000fe80003800200 */
[----:B------:R-:W-:-:S04]  /*0480*/  LOP3.LUT R0, R0, 0x7f800000, RZ, 0xc0, !PT ;  /* 0x7f80000000007812 */ /* 0x000fc800078ec0ff */
[----:B------:R-:W-:-:S13]  /*0490*/  ISETP.GT.U32.AND P0, PT, R0, 0x1ffffff, PT ;  /* 0x01ffffff0000780c */ /* 0x000fda0003f04070 */
[----:B------:R-:W-:Y:S05]  /*04a0*/  @P0 BRA `(.L_x_42) ;  /* 0x0000000000100947 */ /* 0x000fea0003800000 */
[----:B------:R-:W-:-:S07]  /*04b0*/  MOV R6, 0x4d0 ;  /* 0x000004d000067802 */ /* 0x000fce0000000f00 */
[----:B------:R-:W-:Y:S05]  /*04c0*/  CALL.REL.NOINC `($__internal_4_$__cuda_sm20_rcp_rn_f32_slowpath) ;  /* 0x0000000000dc7944 */ /* 0x000fea0003c00000 */
[----:B------:R-:W-:Y:S01]  /*04d0*/  IMAD.MOV.U32 R0, RZ, RZ, R3 ;  /* 0x000000ffff007224 */ /* 0x000fe200078e0003 */
[----:B------:R-:W-:Y:S06]  /*04e0*/  BRA `(.L_x_43) ;  /* 0x0000000000107947 */ /* 0x000fec0003800000 */
.L_x_42:
[----:B------:R-:W0:Y:S02]  /*04f0*/  MUFU.RCP R3, R2 ;  /* 0x0000000200037308 */ /* 0x000e240000001000 */
[----:B0-----:R-:W-:-:S04]  /*0500*/  FFMA R0, R3, R2, -1 ;  /* 0xbf80000003007423 */ /* 0x001fc80000000002 */
[----:B------:R-:W-:-:S04]  /*0510*/  FADD.FTZ R0, -R0, -RZ ;  /* 0x800000ff00007221 */ /* 0x000fc80000010100 */
[----:B------:R-:W-:-:S07]  /*0520*/  FFMA R0, R3, R0, R3 ;  /* 0x0000000003007223 */ /* 0x000fce0000000003 */
.L_x_43:
[----:B------:R-:W-:Y:S05]  /*0530*/  BSYNC.RECONVERGENT B0 ;  /* 0x0000000000007941 */ /* 0x000fea0003800200 */
.L_x_41:
[----:B------:R-:W0:Y:S01]  /*0540*/  LDC.64 R2, c[0x0][0x390] ;  /* 0x0000e400ff027b82 */ /* 0x000e220000000a00 */
[----:B------:R-:W-:Y:S01]  /*0550*/  FSEL R7, R0, 1, !P2 ;  /* 0x3f80000000077808 */ /* 0x000fe20005000000 */
[----:B0-----:R-:W-:-:S05]  /*0560*/  IMAD.WIDE R4, R4, 0x4, R2 ;  /* 0x0000000404047825 */ /* 0x001fca00078e0202 */
[----:B------:R-:W-:Y:S01]  /*0570*/  STG.E desc[UR4][R4.64], R7 ;  /* 0x0000000704007986 */ /* 0x000fe2000c101904 */
[----:B------:R-:W-:Y:S05]  /*0580*/  EXIT ;  /* 0x000000000000794d */ /* 0x000fea0003800000 */
        .weak           $__internal_3_$__cuda_sm20_dsqrt_rn_f64_mediumpath_v1
        .type           $__internal_3_$__cuda_sm20_dsqrt_rn_f64_mediumpath_v1,@function
        .size           $__internal_3_$__cuda_sm20_dsqrt_rn_f64_mediumpath_v1,($__internal_4_$__cuda_sm20_rcp_rn_f32_slowpath - $__internal_3_$__cuda_sm20_dsqrt_rn_f64_mediumpath_v1)
$__internal_3_$__cuda_sm20_dsqrt_rn_f64_mediumpath_v1:
[----:B------:R-:W-:Y:S01]  /*0590*/  ISETP.GE.U32.AND P0, PT, R8, -0x3400000, PT ;  /* 0xfcc000000800780c */ /* 0x000fe20003f06070 */
[----:B------:R-:W-:Y:S01]  /*05a0*/  BSSY.RECONVERGENT B1, `(.L_x_44) ;  /* 0x0000024000017945 */ /* 0x000fe20003800200 */
[----:B------:R-:W-:-:S11]  /*05b0*/  IMAD.MOV.U32 R7, RZ, RZ, R17 ;  /* 0x000000ffff077224 */ /* 0x000fd600078e0011 */
[----:B------:R-:W-:Y:S05]  /*05c0*/  @!P0 BRA `(.L_x_45) ;  /* 0x0000000000208947 */ /* 0x000fea0003800000 */
[----:B------:R-:W-:-:S10]  /*05d0*/  DFMA.RM R6, R12, R6, R10 ;  /* 0x000000060c06722b */ /* 0x000fd4000000400a */
[----:B------:R-:W-:-:S04]  /*05e0*/  IADD3 R8, P0, PT, R6, 0x1, RZ ;  /* 0x0000000106087810 */ /* 0x000fc80007f1e0ff */
[----:B------:R-:W-:-:S06]  /*05f0*/  IADD3.X R9, PT, PT, RZ, R7, RZ, P0, !PT ;  /* 0x00000007ff097210 */ /* 0x000fcc00007fe4ff */
[----:B------:R-:W-:-:S08]  /*0600*/  DFMA.RP R2, -R6, R8, R2 ;  /* 0x000000080602722b */ /* 0x000fd00000008102 */
[----:B------:R-:W-:-:S06]  /*0610*/  DSETP.GT.AND P0, PT, R2, RZ, PT ;  /* 0x000000ff0200722a */ /* 0x000fcc0003f04000 */
[----:B------:R-:W-:Y:S02]  /*0620*/  FSEL R6, R8, R6, P0 ;  /* 0x0000000608067208 */ /* 0x000fe40000000000 */
[----:B------:R-:W-:Y:S01]  /*0630*/  FSEL R7, R9, R7, P0 ;  /* 0x0000000709077208 */ /* 0x000fe20000000000 */
[----:B------:R-:W-:Y:S06]  /*0640*/  BRA `(.L_x_46) ;  /* 0x0000000000647947 */ /* 0x000fec0003800000 */
.L_x_45:
[----:B------:R-:W-:-:S14]  /*0650*/  DSETP.NE.AND P0, PT, R2, RZ, PT ;  /* 0x000000ff0200722a */ /* 0x000fdc0003f05000 */
[----:B------:R-:W-:Y:S05]  /*0660*/  @!P0 BRA `(.L_x_47) ;  /* 0x0000000000588947 */ /* 0x000fea0003800000 */
[----:B------:R-:W-:-:S13]  /*0670*/  ISETP.GE.AND P0, PT, R3, RZ, PT ;  /* 0x000000ff0300720c */ /* 0x000fda0003f06270 */
[----:B------:R-:W-:Y:S02]  /*0680*/  @!P0 IMAD.MOV.U32 R6, RZ, RZ, 0x0 ;  /* 0x00000000ff068424 */ /* 0x000fe400078e00ff */
[----:B------:R-:W-:Y:S01]  /*0690*/  @!P0 IMAD.MOV.U32 R7, RZ, RZ, -0x80000 ;  /* 0xfff80000ff078424 */ /* 0x000fe200078e00ff */
[----:B------:R-:W-:Y:S06]  /*06a0*/  @!P0 BRA `(.L_x_46) ;  /* 0x00000000004c8947 */ /* 0x000fec0003800000 */
[----:B------:R-:W-:-:S13]  /*06b0*/  ISETP.GT.AND P0, PT, R3, 0x7fefffff, PT ;  /* 0x7fefffff0300780c */ /* 0x000fda0003f04270 */
[----:B------:R-:W-:Y:S05]  /*06c0*/  @P0 BRA `(.L_x_47) ;  /* 0x0000000000400947 */ /* 0x000fea0003800000 */
[----:B------:R-:W-:Y:S01]  /*06d0*/  DMUL R2, R2, 8.11296384146066816958e+31 ;  /* 0x4690000002027828 */ /* 0x000fe20000000000 */
[----:B------:R-:W-:Y:S02]  /*06e0*/  IMAD.MOV.U32 R6, RZ, RZ, RZ ;  /* 0x000000ffff067224 */ /* 0x000fe400078e00ff */
[----:B------:R-:W-:Y:S02]  /*06f0*/  IMAD.MOV.U32 R10, RZ, RZ, 0x0 ;  /* 0x00000000ff0a7424 */ /* 0x000fe400078e00ff */
[----:B------:R-:W-:Y:S01]  /*0700*/  IMAD.MOV.U32 R11, RZ, RZ, 0x3fd80000 ;  /* 0x3fd80000ff0b7424 */ /* 0x000fe200078e00ff */
[----:B------:R-:W0:Y:S02]  /*0710*/  MUFU.RSQ64H R7, R3 ;  /* 0x0000000300077308 */ /* 0x000e240000001c00 */
[----:B0-----:R-:W-:-:S08]  /*0720*/  DMUL R8, R6, R6 ;  /* 0x0000000606087228 */ /* 0x001fd00000000000 */
[----:B------:R-:W-:-:S08]  /*0730*/  DFMA R8, R2, -R8, 1 ;  /* 0x3ff000000208742b */ /* 0x000fd00000000808 */
[----:B------:R-:W-:Y:S02]  /*0740*/  DFMA R10, R8, R10, 0.5 ;  /* 0x3fe00000080a742b */ /* 0x000fe4000000000a */
[----:B------:R-:W-:-:S08]  /*0750*/  DMUL R8, R6, R8 ;  /* 0x0000000806087228 */ /* 0x000fd00000000000 */
[----:B------:R-:W-:-:S08]  /*0760*/  DFMA R8, R10, R8, R6 ;  /* 0x000000080a08722b */ /* 0x000fd00000000006 */
[----:B------:R-:W-:Y:S02]  /*0770*/  DMUL R6, R2, R8 ;  /* 0x0000000802067228 */ /* 0x000fe40000000000 */
[----:B------:R-:W-:-:S06]  /*0780*/  VIADD R9, R9, 0xfff00000 ;  /* 0xfff0000009097836 */ /* 0x000fcc0000000000 */
[----:B------:R-:W-:-:S08]  /*0790*/  DFMA R10, R6, -R6, R2 ;  /* 0x80000006060a722b */ /* 0x000fd00000000002 */
[----:B------:R-:W-:-:S10]  /*07a0*/  DFMA R6, R8, R10, R6 ;  /* 0x0000000a0806722b */ /* 0x000fd40000000006 */
[----:B------:R-:W-:Y:S01]  /*07b0*/  VIADD R7, R7, 0xfcb00000 ;  /* 0xfcb0000007077836 */ /* 0x000fe20000000000 */
[----:B------:R-:W-:Y:S06]  /*07c0*/  BRA `(.L_x_46) ;  /* 0x0000000000047947 */ /* 0x000fec0003800000 */
.L_x_47:
[----:B------:R-:W-:-:S11]  /*07d0*/  DADD R6, R2, R2 ;  /* 0x0000000002067229 */ /* 0x000fd60000000002 */
.L_x_46:
[----:B------:R-:W-:Y:S05]  /*07e0*/  BSYNC.RECONVERGENT B1 ;  /* 0x0000000000017941 */ /* 0x000fea0003800200 */
.L_x_44:
[----:B------:R-:W-:Y:S01]  /*07f0*/  IMAD.MOV.U32 R2, RZ, RZ, R0 ;  /* 0x000000ffff027224 */ /* 0x000fe200078e0000 */
[----:B------:R-:W-:Y:S01]  /*0800*/  MOV R15, R7 ;  /* 0x00000007000f7202 */ /* 0x000fe20000000f00 */
[----:B------:R-:W-:Y:S02]  /*0810*/  IMAD.MOV.U32 R3, RZ, RZ, 0x0 ;  /* 0x00000000ff037424 */ /* 0x000fe400078e00ff */
[----:B------:R-:W-:Y:S02]  /*0820*/  IMAD.MOV.U32 R14, RZ, RZ, R6 ;  /* 0x000000ffff0e7224 */ /* 0x000fe400078e0006 */
[----:B------:R-:W-:Y:S05]  /*0830*/  RET.REL.NODEC R2 `(_Z6krnl_4PfS_S_S_ii) ;  /* 0xfffffff402f07950 */ /* 0x000fea0003c3ffff */
        .weak           $__internal_4_$__cuda_sm20_rcp_rn_f32_slowpath
        .type           $__internal_4_$__cuda_sm20_rcp_rn_f32_slowpath,@function
        .size           $__internal_4_$__cuda_sm20_rcp_rn_f32_slowpath,($__internal_5_$__cuda_sm3x_div_rn_noftz_f32_slowpath - $__internal_4_$__cuda_sm20_rcp_rn_f32_slowpath)
$__internal_4_$__cuda_sm20_rcp_rn_f32_slowpath:
[----:B------:R-:W-:Y:S01]  /*0840*/  IMAD.SHL.U32 R0, R2, 0x2, RZ ;  /* 0x0000000202007824 */ /* 0x000fe200078e00ff */
[----:B------:R-:W-:Y:S04]  /*0850*/  BSSY.RECONVERGENT B1, `(.L_x_48) ;  /* 0x0000030000017945 */ /* 0x000fe80003800200 */
[----:B------:R-:W-:-:S04]  /*0860*/  SHF.R.U32.HI R7, RZ, 0x18, R0 ;  /* 0x00000018ff077819 */ /* 0x000fc80000011600 */
[----:B------:R-:W-:-:S13]  /*0870*/  ISETP.NE.U32.AND P0, PT, R7, RZ, PT ;  /* 0x000000ff0700720c */ /* 0x000fda0003f05070 */
[----:B------:R-:W-:Y:S05]  /*0880*/  @P0 BRA `(.L_x_49) ;  /* 0x0000000000280947 */ /* 0x000fea0003800000 */
[----:B------:R-:W-:-:S05]  /*0890*/  IMAD.SHL.U32 R0, R2, 0x2, RZ ;  /* 0x0000000202007824 */ /* 0x000fca00078e00ff */
[----:B------:R-:W-:-:S13]  /*08a0*/  ISETP.NE.AND P0, PT, R0, RZ, PT ;  /* 0x000000ff0000720c */ /* 0x000fda0003f05270 */
[----:B------:R-:W-:Y:S01]  /*08b0*/  @P0 FFMA R5, R2, 1.84467440737095516160e+19, RZ ;  /* 0x5f80000002050823 */ /* 0x000fe200000000ff */
[----:B------:R-:W-:Y:S08]  /*08c0*/  @!P0 MUFU.RCP R3, R2 ;  /* 0x0000000200038308 */ /* 0x000ff00000001000 */
[----:B------:R-:W0:Y:S02]  /*08d0*/  @P0 MUFU.RCP R0, R5 ;  /* 0x0000000500000308 */ /* 0x000e240000001000 */
[----:B0-----:R-:W-:-:S04]  /*08e0*/  @P0 FFMA R7, R5, R0, -1 ;  /* 0xbf80000005070423 */ /* 0x001fc80000000000 */
[----:B------:R-:W-:-:S04]  /*08f0*/  @P0 FADD.FTZ R7, -R7, -RZ ;  /* 0x800000ff07070221 */ /* 0x000fc80000010100 */
[----:B------:R-:W-:-:S04]  /*0900*/  @P0 FFMA R0, R0, R7, R0 ;  /* 0x0000000700000223 */ /* 0x000fc80000000000 */
[----:B------:R-:W-:Y:S01]  /*0910*/  @P0 FFMA R3, R0, 1.84467440737095516160e+19, RZ ;  /* 0x5f80000000030823 */ /* 0x000fe200000000ff */
[----:B------:R-:W-:Y:S06]  /*0920*/  BRA `(.L_x_50) ;  /* 0x0000000000887947 */ /* 0x000fec0003800000 */
.L_x_49:
        /* <DEDUP_REMOVED lines=24> */
[----:B------:R-:W-:-:S04]  /*0ab0*/  SEL R0, RZ, 0x1, !P0 ;  /* 0x00000001ff007807 */ /* 0x000fc80004000000 */
[----:B------:R-:W-:-:S04]  /*0ac0*/  IADD3 R0, PT, PT, -R0, RZ, RZ ;  /* 0x000000ff00007210 */ /* 0x000fc80007ffe1ff */
[----:B------:R-:W-:Y:S01]  /*0ad0*/  ISETP.GE.AND P0, PT, R0, RZ, PT ;  /* 0x000000ff0000720c */ /* 0x000fe20003f06270 */
[----:B------:R-:W-:-:S05]  /*0ae0*/  VIADD R0, R7, 0xffffff04 ;  /* 0xffffff0407007836 */ /* 0x000fca0000000000 */
[----:B------:R-:W-:-:S07]  /*0af0*/  SHF.R.U32.HI R3, RZ, R0, R3 ;  /* 0x00000000ff037219 */ /* 0x000fce0000011603 */
[----:B------:R-:W-:-:S04]  /*0b00*/  @!P0 VIADD R3, R3, 0x1 ;  /* 0x0000000103038836 */ /* 0x000fc80000000000 */
[----:B------:R-:W-:-:S05]  /*0b10*/  @!P1 IMAD.SHL.U32 R3, R3, 0x2, RZ ;  /* 0x0000000203039824 */ /* 0x000fca00078e00ff */
[----:B------:R-:W-:Y:S01]  /*0b20*/  LOP3.LUT R3, R3, 0x80000000, R2, 0xf8, !PT ;  /* 0x8000000003037812 */ /* 0x000fe200078ef802 */
[----:B------:R-:W-:Y:S06]  /*0b30*/  BRA `(.L_x_50) ;  /* 0x0000000000047947 */ /* 0x000fec0003800000 */
.L_x_51:
[----:B------:R0:W1:Y:S02]  /*0b40*/  MUFU.RCP R3, R2 ;  /* 0x0000000200037308 */ /* 0x0000640000001000 */
.L_x_50:
[----:B------:R-:W-:Y:S05]  /*0b50*/  BSYNC.RECONVERGENT B1 ;  /* 0x0000000000017941 */ /* 0x000fea0003800200 */
.L_x_48:
[----:B------:R-:W-:-:S04]  /*0b60*/  IMAD.MOV.U32 R7, RZ, RZ, 0x0 ;  /* 0x00000000ff077424 */ /* 0x000fc800078e00ff */
[----:B01----:R-:W-:Y:S05]  /*0b70*/  RET.REL.NODEC R6 `(_Z6krnl_4PfS_S_S_ii) ;  /* 0xfffffff406207950 */ /* 0x003fea0003c3ffff */
        .weak           $__internal_5_$__cuda_sm3x_div_rn_noftz_f32_slowpath
        .type           $__internal_5_$__cuda_sm3x_div_rn_noftz_f32_slowpath,@function
        .size           $__internal_5_$__cuda_sm3x_div_rn_noftz_f32_slowpath,(.L_x_89 - $__internal_5_$__cuda_sm3x_div_rn_noftz_f32_slowpath)
$__internal_5_$__cuda_sm3x_div_rn_noftz_f32_slowpath:
[----:B------:R-:W-:Y:S01]  /*0b80*/  SHF.R.U32.HI R6, RZ, 0x17, R3 ;  /* 0x00000017ff067819 */ /* 0x000fe20000011603 */
[----:B------:R-:W-:Y:S01]  /*0b90*/  BSSY.RECONVERGENT B1, `(.L_x_52) ;  /* 0x0000064000017945 */ /* 0x000fe20003800200 */
[--C-:B------:R-:W-:Y:S02]  /*0ba0*/  SHF.R.U32.HI R5, RZ, 0x17, R0.reuse ;  /* 0x00000017ff057819 */ /* 0x100fe40000011600 */
[----:B------:R-:W-:Y:S02]  /*0bb0*/  LOP3.LUT R6, R6, 0xff, RZ, 0xc0, !PT ;  /* 0x000000ff06067812 */ /* 0x000fe400078ec0ff */
[----:B------:R-:W-:Y:S01]  /*0bc0*/  LOP3.LUT R10, R5, 0xff, RZ, 0xc0, !PT ;  /* 0x000000ff050a7812 */ /* 0x000fe200078ec0ff */
[----:B------:R-:W-:Y:S01]  /*0bd0*/  IMAD.MOV.U32 R5, RZ, RZ, R0 ;  /* 0x000000ffff057224 */ /* 0x000fe200078e0000 */
[----:B------:R-:W-:Y:S01]  /*0be0*/  MOV R8, R3 ;  /* 0x0000000300087202 */ /* 0x000fe20000000f00 */
[----:B------:R-:W-:Y:S02]  /*0bf0*/  VIADD R9, R6, 0xffffffff ;  /* 0xffffffff06097836 */ /* 0x000fe40000000000 */
[----:B------:R-:W-:-:S03]  /*0c00*/  VIADD R11, R10, 0xffffffff ;  /* 0xffffffff0a0b7836 */ /* 0x000fc60000000000 */
        /* <DEDUP_REMOVED lines=27> */
.L_x_53:
[----:B------:R-:W-:Y:S01]  /*0dc0*/  LEA R3, R6, 0xc0800000, 0x17 ;  /* 0xc080000006037811 */ /* 0x000fe200078eb8ff */
[----:B------:R-:W-:Y:S04]  /*0dd0*/  BSSY.RECONVERGENT B2, `(.L_x_58) ;  /* 0x0000036000027945 */ /* 0x000fe80003800200 */
[----:B------:R-:W-:Y:S02]  /*0de0*/  IMAD.IADD R8, R8, 0x1, -R3 ;  /* 0x0000000108087824 */ /* 0x000fe400078e0a03 */
[----:B------:R-:W-:Y:S02]  /*0df0*/  VIADD R3, R10, 0xffffff81 ;  /* 0xffffff810a037836 */ /* 0x000fe40000000000 */
[----:B------:R-:W0:Y:S01]  /*0e00*/  MUFU.RCP R9, R8 ;  /* 0x0000000800097308 */ /* 0x000e220000001000 */
[----:B------:R-:W-:Y:S01]  /*0e10*/  FADD.FTZ R11, -R8, -RZ ;  /* 0x800000ff080b7221 */ /* 0x000fe20000010100 */
[C---:B------:R-:W-:Y:S01]  /*0e20*/  IMAD R0, R3.reuse, -0x800000, R5 ;  /* 0xff80000003007824 */ /* 0x040fe200078e0205 */
[----:B------:R-:W-:-:S05]  /*0e30*/  IADD3 R6, PT, PT, R3, 0x7f, -R6 ;  /* 0x0000007f03067810 */ /* 0x000fca0007ffe806 */
        /* <DEDUP_REMOVED lines=9> */
[----:B------:R-:W-:-:S04]  /*0ed0*/  LOP3.LUT R3, R3, 0xff, RZ, 0xc0, !PT ;  /* 0x000000ff03037812 */ /* 0x000fc800078ec0ff */
[----:B------:R-:W-:-:S05]  /*0ee0*/  IADD3 R7, PT, PT, R3, R6, RZ ;  /* 0x0000000603077210 */ /* 0x000fca0007ffe0ff */
        /* <DEDUP_REMOVED lines=10> */
[CCC-:B------:R-:W-:Y:S01]  /*0f90*/  FFMA.RZ R3, R12.reuse, R10.reuse, R9.reuse ;  /* 0x0000000a0c037223 */ /* 0x1c0fe2000000c009 */
[C---:B------:R-:W-:Y:S02]  /*0fa0*/  VIADD R8, R7.reuse, 0x20 ;  /* 0x0000002007087836 */ /* 0x040fe40000000000 */
[CCC-:B------:R-:W-:Y:S01]  /*0fb0*/  FFMA.RM R6, R12.reuse, R10.reuse, R9.reuse ;  /* 0x0000000a0c067223 */ /* 0x1c0fe20000004009 */
[----:B------:R-:W-:Y:S02]  /*0fc0*/  ISETP.NE.AND P3, PT, R7, RZ, PT ;  /* 0x000000ff0700720c */ /* 0x000fe40003f65270 */
[----:B------:R-:W-:Y:S01]  /*0fd0*/  LOP3.LUT R5, R3, 0x7fffff, RZ, 0xc0, !PT ;  /* 0x007fffff03057812 */ /* 0x000fe200078ec0ff */
[----:B------:R-:W-:Y:S01]  /*0fe0*/  FFMA.RP R3, R12, R10, R9 ;  /* 0x0000000a0c037223 */ /* 0x000fe20000008009 */
[----:B------:R-:W-:Y:S01]  /*0ff0*/  ISETP.NE.AND P1, PT, R7, RZ, PT ;  /* 0x000000ff0700720c */ /* 0x000fe20003f25270 */
[----:B------:R-:W-:Y:S01]  /*1000*/  IMAD.MOV R7, RZ, RZ, -R7 ;  /* 0x000000ffff077224 */ /* 0x000fe200078e0a07 */
[----:B------:R-:W-:-:S02]  /*1010*/  LOP3.LUT R5, R5, 0x800000, RZ, 0xfc, !PT ;  /* 0x0080000005057812 */ /* 0x000fc400078efcff */
        /* <DEDUP_REMOVED lines=13> */
.L_x_60:
[----:B------:R-:W-:-:S04]  /*10f0*/  LOP3.LUT R0, R0, 0x80000000, RZ, 0xc0, !PT ;  /* 0x8000000000007812 */ /* 0x000fc800078ec0ff */
[----:B------:R-:W-:Y:S01]  /*1100*/  LOP3.LUT R0, R0, 0x7f800000, RZ, 0xfc, !PT ;  /* 0x7f80000000007812 */ /* 0x000fe200078efcff */
[----:B------:R-:W-:Y:S06]  /*1110*/  BRA `(.L_x_61) ;  /* 0x0000000000047947 */ /* 0x000fec0003800000 */
.L_x_59:
[----:B------:R-:W-:-:S07]  /*1120*/  IMAD R0, R6, 0x800000, R0 ;  /* 0x0080000006007824 */ /* 0x000fce00078e0200 */
.L_x_61:
[----:B------:R-:W-:Y:S05]  /*1130*/  BSYNC.RECONVERGENT B2 ;  /* 0x0000000000027941 */ /* 0x000fea0003800200 */
.L_x_58:
[----:B------:R-:W-:Y:S05]  /*1140*/  BRA `(.L_x_62) ;  /* 0x0000000000207947 */ /* 0x000fea0003800000 */
.L_x_57:
[----:B------:R-:W-:-:S04]  /*1150*/  LOP3.LUT R0, R8, 0x80000000, R5, 0x48, !PT ;  /* 0x8000000008007812 */ /* 0x000fc800078e4805 */
[----:B------:R-:W-:Y:S01]  /*1160*/  LOP3.LUT R0, R0, 0x7f800000, RZ, 0xfc, !PT ;  /* 0x7f80000000007812 */ /* 0x000fe200078efcff */
[----:B------:R-:W-:Y:S06]  /*1170*/  BRA `(.L_x_62) ;  /* 0x0000000000147947 */ /* 0x000fec0003800000 */
.L_x_56:
[----:B------:R-:W-:Y:S01]  /*1180*/  LOP3.LUT R0, R8, 0x80000000, R5, 0x48, !PT ;  /* 0x8000000008007812 */ /* 0x000fe200078e4805 */
[----:B------:R-:W-:Y:S06]  /*1190*/  BRA `(.L_x_62) ;  /* 0x00000000000c7947 */ /* 0x000fec0003800000 */
.L_x_55:
[----:B------:R-:W0:Y:S01]  /*11a0*/  MUFU.RSQ R0, -QNAN ;  /* 0xffc0000000007908 */ /* 0x000e220000001400 */
[----:B------:R-:W-:Y:S05]  /*11b0*/  BRA `(.L_x_62) ;  /* 0x0000000000047947 */ /* 0x000fea0003800000 */
.L_x_54:
[----:B------:R-:W-:-:S07]  /*11c0*/  FADD.FTZ R0, R0, R3 ;  /* 0x0000000300007221 */ /* 0x000fce0000010000 */
.L_x_62:
[----:B------:R-:W-:Y:S05]  /*11d0*/  BSYNC.RECONVERGENT B1 ;  /* 0x0000000000017941 */ /* 0x000fea0003800200 */
.L_x_52:
[----:B------:R-:W-:-:S04]  /*11e0*/  IMAD.MOV.U32 R3, RZ, RZ, 0x0 ;  /* 0x00000000ff037424 */ /* 0x000fc800078e00ff */
[----:B0-----:R-:W-:Y:S05]  /*11f0*/  RET.REL.NODEC R2 `(_Z6krnl_4PfS_S_S_ii) ;  /* 0xffffffec02807950 */ /* 0x001fea0003c3ffff */
.L_x_63:
        /* <DEDUP_REMOVED lines=16> */
.L_x_89:


//--------------------- .text._Z6krnl_3PfS_fii    --------------------------
	.section	.text._Z6krnl_3PfS_fii,"ax",@progbits
	.align	128
.text._Z6krnl_3PfS_fii:
        .type           _Z6krnl_3PfS_fii,@function
        .size           _Z6krnl_3PfS_fii,(.L_x_93 - _Z6krnl_3PfS_fii)
        .other          _Z6krnl_3PfS_fii,@"STO_CUDA_ENTRY STV_DEFAULT"
_Z6krnl_3PfS_fii:
        /* <DEDUP_REMOVED lines=14> */
[----:B----4-:R-:W-:-:S04]  /*00e0*/  ISETP.GE.AND P0, PT, R7, UR7, PT ;  /* 0x0000000707007c0c */ /* 0x010fc8000bf06270 */
[----:B------:R-:W-:-:S13]  /*00f0*/  ISETP.GE.OR P0, PT, R0, UR5, P0 ;  /* 0x0000000500007c0c */ /* 0x000fda0008706670 */
[----:B------:R-:W-:Y:S05]  /*0100*/  @P0 EXIT ;  /* 0x000000000000094d */ /* 0x000fea0003800000 */
[----:B------:R-:W0:Y:S01]  /*0110*/  LDC.64 R2, c[0x0][0x388] ;  /* 0x0000e200ff027b82 */ /* 0x000e220000000a00 */
[----:B------:R-:W1:Y:S01]  /*0120*/  LDCU.64 UR4, c[0x0][0x358] ;  /* 0x00006b00ff0477ac */ /* 0x000e620008000a00 */
[----:B------:R-:W-:Y:S01]  /*0130*/  IMAD R7, R7, UR6, R0 ;  /* 0x0000000607077c24 */ /* 0x000fe2000f8e0200 */
[----:B------:R-:W2:Y:S05]  /*0140*/  LDCU UR7, c[0x0][0x390] ;  /* 0x00007200ff0777ac */ /* 0x000eaa0008000800 */
[----:B------:R-:W3:Y:S01]  /*0150*/  LDC.64 R4, c[0x0][0x380] ;  /* 0x0000e000ff047b82 */ /* 0x000ee20000000a00 */
[----:B0-----:R-:W-:-:S05]  /*0160*/  IMAD.WIDE R2, R7, 0x4, R2 ;  /* 0x0000000407027825 */ /* 0x001fca00078e0202 */
[----:B-1----:R-:W4:Y:S01]  /*0170*/  LDG.E R0, desc[UR4][R2.64+0x4] ;  /* 0x0000040402007981 */ /* 0x002f22000c1e1900 */
[----:B---3--:R-:W-:-:S03]  /*0180*/  IMAD.WIDE R4, R7, 0x4, R4 ;  /* 0x0000000407047825 */ /* 0x008fc600078e0204 */
[----:B------:R-:W4:Y:S04]  /*0190*/  LDG.E R7, desc[UR4][R2.64] ;  /* 0x0000000402077981 */ /* 0x000f28000c1e1900 */
[----:B------:R-:W2:Y:S01]  /*01a0*/  LDG.E R9, desc[UR4][R4.64+0x4] ;  /* 0x0000040404097981 */ /* 0x000ea2000c1e1900 */
[----:B----4-:R-:W-:-:S04]  /*01b0*/  FADD R0, R0, -R7 ;  /* 0x8000000700007221 */ /* 0x010fc80000000000 */
[----:B--2---:R-:W-:-:S05]  /*01c0*/  FFMA R9, R0, UR7, R9 ;  /* 0x0000000700097c23 */ /* 0x004fca0008000009 */
[----:B------:R-:W-:Y:S01]  /*01d0*/  STG.E desc[UR4][R4.64+0x4], R9 ;  /* 0x0000040904007986 */ /* 0x000fe2000c101904 */
[----:B------:R-:W-:Y:S05]  /*01e0*/  EXIT ;  /* 0x000000000000794d */ /* 0x000fea0003800000 */
.L_x_64:
        /* <DEDUP_REMOVED lines=9> */
.L_x_93:


//--------------------- .text._Z6krnl_2PfS_fii    --------------------------
	.section	.text._Z6krnl_2PfS_fii,"ax",@progbits
	.align	128
.text._Z6krnl_2PfS_fii:
        .type           _Z6krnl_2PfS_fii,@function
        .size           _Z6krnl_2PfS_fii,(.L_x_94 - _Z6krnl_2PfS_fii)
        .other          _Z6krnl_2PfS_fii,@"STO_CUDA_ENTRY STV_DEFAULT"
_Z6krnl_2PfS_fii:
[----:B------:R-:W-:Y:S01]  /*0000*/  LDC R1, c[0x0][0x37c] ;  /* 0x0000df00ff017b82 */ /* 0x000fe20000000800 */
[----:B------:R-:W0:Y:S07]  /*0010*/  S2R R2, SR_TID.Y ;  /* 0x0000000000027919 */ /* 0x000e2e0000002200 */
[----:B------:R-:W1:Y:S01]  /*0020*/  S2UR UR4, SR_CTAID.X ;  /* 0x00000000000479c3 */ /* 0x000e620000002500 */
[----:B------:R-:W2:Y:S01]  /*0030*/  LDCU UR5, c[0x0][0x394] ;  /* 0x00007280ff0577ac */ /* 0x000ea20008000800 */
[----:B------:R-:W3:Y:S06]  /*0040*/  S2R R3, SR_TID.X ;  /* 0x0000000000037919 */ /* 0x000eec0000002100 */
[----:B------:R-:W3:Y:S08]  /*0050*/  LDC R0, c[0x0][0x360] ;  /* 0x0000d800ff007b82 */ /* 0x000ef00000000800 */
[----:B------:R-:W0:Y:S01]  /*0060*/  S2UR UR6, SR_CTAID.Y ;  /* 0x00000000000679c3 */ /* 0x000e220000002600 */
[----:B--2---:R-:W-:-:S07]  /*0070*/  UIADD3 UR5, UPT, UPT, UR5, -0x1, URZ ;  /* 0xffffffff05057890 */ /* 0x004fce000fffe0ff */
[----:B------:R-:W0:Y:S01]  /*0080*/  LDC R5, c[0x0][0x364] ;  /* 0x0000d900ff057b82 */ /* 0x000e220000000800 */
[----:B-1----:R-:W-:-:S04]  /*0090*/  USHF.L.U32 UR4, UR4, 0x8, URZ ;  /* 0x0000000804047899 */ /* 0x002fc800080006ff */
[----:B------:R-:W-:-:S03]  /*00a0*/  USHF.R.S32.HI UR4, URZ, 0x8, UR4 ;  /* 0x00000008ff047899 */ /* 0x000fc60008011404 */
[----:B------:R-:W1:Y:S03]  /*00b0*/  LDC R4, c[0x0][0x398] ;  /* 0x0000e600ff047b82 */ /* 0x000e660000000800 */
[----:B---3--:R-:W-:Y:S02]  /*00c0*/  IMAD R0, R0, UR4, R3 ;  /* 0x0000000400007c24 */ /* 0x008fe4000f8e0203 */
[----:B0-----:R-:W-:-:S05]  /*00d0*/  IMAD R5, R5, UR6, R2 ;  /* 0x0000000605057c24 */ /* 0x001fca000f8e0202 */
[----:B------:R-:W-:-:S04]  /*00e0*/  ISETP.GE.AND P0, PT, R5, UR5, PT ;  /* 0x0000000505007c0c */ /* 0x000fc8000bf06270 */
[----:B-1----:R-:W-:-:S13]  /*00f0*/  ISETP.GE.OR P0, PT, R0, R4, P0 ;  /* 0x000000040000720c */ /* 0x002fda0000706670 */
[----:B------:R-:W-:Y:S05]  /*0100*/  @P0 EXIT ;  /* 0x000000000000094d */ /* 0x000fea0003800000 */
[----:B------:R-:W0:Y:S01]  /*0110*/  LDC.64 R2, c[0x0][0x388] ;  /* 0x0000e200ff027b82 */ /* 0x000e220000000a00 */
[----:B------:R-:W1:Y:S01]  /*0120*/  LDCU.64 UR4, c[0x0][0x358] ;  /* 0x00006b00ff0477ac */ /* 0x000e620008000a00 */
[CC--:B------:R-:W-:Y:S02]  /*0130*/  IMAD R9, R5.reuse, R4.reuse, R4 ;  /* 0x0000000405097224 */ /* 0x0c0fe400078e0204 */
[----:B------:R-:W-:Y:S01]  /*0140*/  IMAD R5, R5, R4, R0 ;  /* 0x0000000405057224 */ /* 0x000fe200078e0200 */
[----:B------:R-:W2:Y:S02]  /*0150*/  LDCU UR6, c[0x0][0x390] ;  /* 0x00007200ff0677ac */ /* 0x000ea40008000800 */
[----:B------:R-:W-:Y:S01]  /*0160*/  IADD3 R9, PT, PT, R0, R9, RZ ;  /* 0x0000000900097210 */ /* 0x000fe20007ffe0ff */
[----:B------:R-:W3:Y:S01]  /*0170*/  LDC.64 R6, c[0x0][0x380] ;  /* 0x0000e000ff067b82 */ /* 0x000ee20000000a00 */
[----:B0-----:R-:W-:-:S04]  /*0180*/  IMAD.WIDE R4, R5, 0x4, R2 ;  /* 0x0000000405047825 */ /* 0x001fc800078e0202 */
[C---:B------:R-:W-:Y:S02]  /*0190*/  IMAD.WIDE R2, R9.reuse, 0x4, R2 ;  /* 0x0000000409027825 */ /* 0x040fe400078e0202 */
[----:B-1----:R-:W4:Y:S02]  /*01a0*/  LDG.E R5, desc[UR4][R4.64] ;  /* 0x0000000404057981 */ /* 0x002f24000c1e1900 */
[----:B---3--:R-:W-:Y:S02]  /*01b0*/  IMAD.WIDE R6, R9, 0x4, R6 ;  /* 0x0000000409067825 */ /* 0x008fe400078e0206 */
[----:B------:R-:W4:Y:S04]  /*01c0*/  LDG.E R2, desc[UR4][R2.64] ;  /* 0x0000000402027981 */ /* 0x000f28000c1e1900 */
[----:B------:R-:W2:Y:S01]  /*01d0*/  LDG.E R9, desc[UR4][R6.64] ;  /* 0x0000000406097981 */ /* 0x000ea2000c1e1900 */
[----:B----4-:R-:W-:-:S04]  /*01e0*/  FADD R0, R2, -R5 ;  /* 0x8000000502007221 */ /* 0x010fc80000000000 */
[----:B--2---:R-:W-:-:S05]  /*01f0*/  FFMA R9, R0, UR6, R9 ;  /* 0x0000000600097c23 */ /* 0x004fca0008000009 */
[----:B------:R-:W-:Y:S01]  /*0200*/  STG.E desc[UR4][R6.64], R9 ;  /* 0x0000000906007986 */ /* 0x000fe2000c101904 */
[----:B------:R-:W-:Y:S05]  /*0210*/  EXIT ;  /* 0x000000000000794d */ /* 0x000fea0003800000 */
.L_x_65:
        /* <DEDUP_REMOVED lines=14> */
.L_x_94:


//--------------------- .text._Z6krnl_1PfS_S_S_S_fii --------------------------
	.section	.text._Z6krnl_1PfS_S_S_S_fii,"ax",@progbits
	.align	128
.text._Z6krnl_1PfS_S_S_S_fii:
        .type           _Z6krnl_1PfS_S_S_S_fii,@function
        .size           _Z6krnl_1PfS_S_S_S_fii,(.L_x_95 - _Z6krnl_1PfS_S_S_S_fii)
        .other          _Z6krnl_1PfS_S_S_S_fii,@"STO_CUDA_ENTRY STV_DEFAULT"
_Z6krnl_1PfS_S_S_S_fii:
        /* <DEDUP_REMOVED lines=20> */
[----:B------:R-:W3:Y:S08]  /*0140*/  LDC.64 R8, c[0x0][0x388] ;  /* 0x0000e200ff087b82 */ /* 0x000ef00000000a00 */
[----:B------:R-:W4:Y:S01]  /*0150*/  LDC.64 R6, c[0x0][0x3a0] ;  /* 0x0000e800ff067b82 */ /* 0x000f220000000a00 */
[----:B0-----:R-:W-:-:S05]  /*0160*/  IMAD.WIDE R12, R2, 0x4, R12 ;  /* 0x00000004020c7825 */ /* 0x001fca00078e020c */
[----:B-1----:R-:W4:Y:S01]  /*0170*/  LDG.E R0, desc[UR4][R12.64] ;  /* 0x000000040c007981 */ /* 0x002f22000c1e1900 */
[C---:B--2---:R-:W-:Y:S01]  /*0180*/  IMAD.WIDE R10, R2.reuse, 0x4, R10 ;  /* 0x00000004020a7825 */ /* 0x044fe200078e020a */
[----:B------:R-:W0:Y:S05]  /*0190*/  LDC R15, c[0x0][0x3a8] ;  /* 0x0000ea00ff0f7b82 */ /* 0x000e2a0000000800 */
[----:B------:R-:W2:Y:S01]  /*01a0*/  LDG.E R10, desc[UR4][R10.64] ;  /* 0x000000040a0a7981 */ /* 0x000ea2000c1e1900 */
[----:B---3--:R-:W-:-:S05]  /*01b0*/  IMAD.WIDE R8, R2, 0x4, R8 ;  /* 0x0000000402087825 */ /* 0x008fca00078e0208 */
[----:B------:R-:W2:Y:S01]  /*01c0*/  LDG.E R5, desc[UR4][R8.64] ;  /* 0x0000000408057981 */ /* 0x000ea2000c1e1900 */
[----:B----4-:R-:W-:-:S05]  /*01d0*/  IMAD.WIDE R6, R2, 0x4, R6 ;  /* 0x0000000402067825 */ /* 0x010fca00078e0206 */
[----:B------:R1:W5:Y:S01]  /*01e0*/  LDG.E R4, desc[UR4][R6.64] ;  /* 0x0000000406047981 */ /* 0x000362000c1e1900 */
[----:B0-----:R-:W0:Y:S01]  /*01f0*/  MUFU.RCP R3, R15 ;  /* 0x0000000f00037308 */ /* 0x001e220000001000 */
[----:B------:R-:W-:Y:S01]  /*0200*/  BSSY.RECONVERGENT B0, `(.L_x_66) ;  /* 0x000000c000007945 */ /* 0x000fe20003800200 */
[----:B0-----:R-:W-:-:S04]  /*0210*/  FFMA R14, R3, -R15, 1 ;  /* 0x3f800000030e7423 */ /* 0x001fc8000000080f */
[----:B------:R-:W-:Y:S02]  /*0220*/  FFMA R3, R3, R14, R3 ;  /* 0x0000000e03037223 */ /* 0x000fe40000000003 */
[----:B------:R-:W0:Y:S02]  /*0230*/  FCHK P0, R0, R15 ;  /* 0x0000000f00007302 */ /* 0x000e240000000000 */
[----:B------:R-:W-:-:S04]  /*0240*/  FFMA R12, R0, R3, RZ ;  /* 0x00000003000c7223 */ /* 0x000fc800000000ff */
[----:B------:R-:W-:-:S04]  /*0250*/  FFMA R13, R12, -R15, R0 ;  /* 0x8000000f0c0d7223 */ /* 0x000fc80000000000 */
[----:B------:R-:W-:Y:S01]  /*0260*/  FFMA R12, R3, R13, R12 ;  /* 0x0000000d030c7223 */ /* 0x000fe2000000000c */
[----:B--2---:R-:W-:Y:S01]  /*0270*/  FADD R5, R5, -R10 ;  /* 0x8000000a05057221 */ /* 0x004fe20000000000 */
[----:B01----:R-:W-:Y:S06]  /*0280*/  @!P0 BRA `(.L_x_67) ;  /* 0x00000000000c8947 */ /* 0x003fec0003800000 */
[----:B------:R-:W-:-:S07]  /*0290*/  MOV R6, 0x2b0 ;  /* 0x000002b000067802 */ /* 0x000fce0000000f00 */
[----:B-----5:R-:W-:Y:S05]  /*02a0*/  CALL.REL.NOINC `($__internal_6_$__cuda_sm3x_div_rn_noftz_f32_slowpath) ;  /* 0x0000000000207944 */ /* 0x020fea0003c00000 */
[----:B------:R-:W-:-:S07]  /*02b0*/  IMAD.MOV.U32 R12, RZ, RZ, R0 ;  /* 0x000000ffff0c7224 */ /* 0x000fce00078e0000 */
.L_x_67:
[----:B------:R-:W-:Y:S05]  /*02c0*/  BSYNC.RECONVERGENT B0 ;  /* 0x0000000000007941 */ /* 0x000fea0003800200 */
.L_x_66:
[----:B------:R-:W0:Y:S01]  /*02d0*/  LDC.64 R6, c[0x0][0x398] ;  /* 0x0000e600ff067b82 */ /* 0x000e220000000a00 */
[----:B------:R-:W-:-:S04]  /*02e0*/  FADD R5, R5, R12 ;  /* 0x0000000c05057221 */ /* 0x000fc80000000000 */
[----:B-----5:R-:W-:Y:S01]  /*02f0*/  FADD R5, R4, -R5 ;  /* 0x8000000504057221 */ /* 0x020fe20000000000 */
[----:B0-----:R-:W-:-:S05]  /*0300*/  IMAD.WIDE R2, R2, 0x4, R6 ;  /* 0x0000000402027825 */ /* 0x001fca00078e0206 */
[----:B------:R-:W-:Y:S01]  /*0310*/  STG.E desc[UR4][R2.64], R5 ;  /* 0x0000000502007986 */ /* 0x000fe2000c101904 */
[----:B------:R-:W-:Y:S05]  /*0320*/  EXIT ;  /* 0x000000000000794d */ /* 0x000fea0003800000 */
        .weak           $__internal_6_$__cuda_sm3x_div_rn_noftz_f32_slowpath
        .type           $__internal_6_$__cuda_sm3x_div_rn_noftz_f32_slowpath,@function
        .size           $__internal_6_$__cuda_sm3x_div_rn_noftz_f32_slowpath,(.L_x_95 - $__internal_6_$__cuda_sm3x_div_rn_noftz_f32_slowpath)
$__internal_6_$__cuda_sm3x_div_rn_noftz_f32_slowpath:
        /* <DEDUP_REMOVED lines=38> */
.L_x_69:
[----:B------:R-:W-:Y:S01]  /*0590*/  LEA R3, R8, 0xc0800000, 0x17 ;  /* 0xc080000008037811 */ /* 0x000fe200078eb8ff */
[----:B------:R-:W-:Y:S01]  /*05a0*/  VIADD R7, R7, 0xffffff81 ;  /* 0xffffff8107077836 */ /* 0x000fe20000000000 */
[----:B------:R-:W-:Y:S03]  /*05b0*/  BSSY.RECONVERGENT B2, `(.L_x_74) ;  /* 0x0000035000027945 */ /* 0x000fe60003800200 */
[----:B------:R-:W-:Y:S01]  /*05c0*/  IMAD.IADD R3, R10, 0x1, -R3 ;  /* 0x000000010a037824 */ /* 0x000fe200078e0a03 */
[C---:B------:R-:W-:Y:S01]  /*05d0*/  IADD3 R8, PT, PT, R7.reuse, 0x7f, -R8 ;  /* 0x0000007f07087810 */ /* 0x040fe20007ffe808 */
[----:B------:R-:W-:Y:S02]  /*05e0*/  IMAD R0, R7, -0x800000, R9 ;  /* 0xff80000007007824 */ /* 0x000fe400078e0209 */
[----:B------:R-:W0:Y:S01]  /*05f0*/  MUFU.RCP R10, R3 ;  /* 0x00000003000a7308 */ /* 0x000e220000001000 */
[----:B------:R-:W-:Y:S01]  /*0600*/  FADD.FTZ R13, -R3, -RZ ;  /* 0x800000ff030d7221 */ /* 0x000fe20000010100 */
[----:B------:R-:W-:-:S03]  /*0610*/  IMAD.IADD R8, R8, 0x1, R11 ;  /* 0x0000000108087824 */ /* 0x000fc600078e020b */
        /* <DEDUP_REMOVED lines=21> */
[CCC-:B------:R-:W-:Y:S01]  /*0770*/  FFMA.RM R8, R12.reuse, R10.reuse, R9.reuse ;  /* 0x0000000a0c087223 */ /* 0x1c0fe20000004009 */
[C---:B------:R-:W-:Y:S02]  /*0780*/  ISETP.NE.AND P2, PT, R11.reuse, RZ, PT ;  /* 0x000000ff0b00720c */ /* 0x040fe40003f45270 */
[----:B------:R-:W-:Y:S02]  /*0790*/  ISETP.NE.AND P1, PT, R11, RZ, PT ;  /* 0x000000ff0b00720c */ /* 0x000fe40003f25270 */
[----:B------:R-:W-:Y:S01]  /*07a0*/  LOP3.LUT R7, R3, 0x7fffff, RZ, 0xc0, !PT ;  /* 0x007fffff03077812 */ /* 0x000fe200078ec0ff */
[----:B------:R-:W-:Y:S01]  /*07b0*/  FFMA.RP R3, R12, R10, R9 ;  /* 0x0000000a0c037223 */ /* 0x000fe20000008009 */
[----:B------:R-:W-:Y:S02]  /*07c0*/  VIADD R10, R11, 0x20 ;  /* 0x000000200b0a7836 */ /* 0x000fe40000000000 */
[----:B------:R-:W-:Y:S01]  /*07d0*/  LOP3.LUT R7, R7, 0x800000, RZ, 0xfc, !PT ;  /* 0x0080000007077812 */ /* 0x000fe200078efcff */
[----:B------:R-:W-:Y:S01]  /*07e0*/  IMAD.MOV R9, RZ, RZ, -R11 ;  /* 0x000000ffff097224 */ /* 0x000fe200078e0a0b */
[----:B------:R-:W-:-:S02]  /*07f0*/  FSETP.NEU.FTZ.AND P0, PT, R3, R8, PT ;  /* 0x000000080300720b */ /* 0x000fc40003f1d000 */
[----:B------:R-:W-:Y:S02]  /*0800*/  SHF.L.U32 R10, R7, R10, RZ ;  /* 0x0000000a070a7219 */ /* 0x000fe400000006ff */
[----:B------:R-:W-:Y:S02]  /*0810*/  SEL R8, R9, RZ, P2 ;  /* 0x000000ff09087207 */ /* 0x000fe40001000000 */
[----:B------:R-:W-:Y:S02]  /*0820*/  ISETP.NE.AND P1, PT, R10, RZ, P1 ;  /* 0x000000ff0a00720c */ /* 0x000fe40000f25270 */
[----:B------:R-:W-:Y:S02]  /*0830*/  SHF.R.U32.HI R8, RZ, R8, R7 ;  /* 0x00000008ff087219 */ /* 0x000fe40000011607 */
[----:B------:R-:W-:Y:S02]  /*0840*/  PLOP3.LUT P0, PT, P0, P1, PT, 0xf8, 0x8f ;  /* 0x00000000008f781c */ /* 0x000fe40000703f70 */
[----:B------:R-:W-:-:S02]  /*0850*/  SHF.R.U32.HI R10, RZ, 0x1, R8 ;  /* 0x00000001ff0a7819 */ /* 0x000fc40000011608 */
[----:B------:R-:W-:-:S04]  /*0860*/  SEL R3, RZ, 0x1, !P0 ;  /* 0x00000001ff037807 */ /* 0x000fc80004000000 */
[----:B------:R-:W-:-:S04]  /*0870*/  LOP3.LUT R3, R3, 0x1, R10, 0xf8, !PT ;  /* 0x0000000103037812 */ /* 0x000fc800078ef80a */
[----:B------:R-:W-:-:S05]  /*0880*/  LOP3.LUT R3, R3, R8, RZ, 0xc0, !PT ;  /* 0x0000000803037212 */ /* 0x000fca00078ec0ff */
[----:B------:R-:W-:-:S05]  /*0890*/  IMAD.IADD R3, R10, 0x1, R3 ;  /* 0x000000010a037824 */ /* 0x000fca00078e0203 */
[----:B------:R-:W-:Y:S01]  /*08a0*/  LOP3.LUT R0, R3, R0, RZ, 0xfc, !PT ;  /* 0x0000000003007212 */ /* 0x000fe200078efcff */
[----:B------:R-:W-:Y:S06]  /*08b0*/  BRA `(.L_x_77) ;  /* 0x0000000000107947 */ /* 0x000fec0003800000 */
.L_x_76:
[----:B------:R-:W-:-:S04]  /*08c0*/  LOP3.LUT R0, R0, 0x80000000, RZ, 0xc0, !PT ;  /* 0x8000000000007812 */ /* 0x000fc800078ec0ff */
[----:B------:R-:W-:Y:S01]  /*08d0*/  LOP3.LUT R0, R0, 0x7f800000, RZ, 0xfc, !PT ;  /* 0x7f80000000007812 */ /* 0x000fe200078efcff */
[----:B------:R-:W-:Y:S06]  /*08e0*/  BRA `(.L_x_77) ;  /* 0x0000000000047947 */ /* 0x000fec0003800000 */
.L_x_75:
[----:B------:R-:W-:-:S07]  /*08f0*/  IMAD R0, R8, 0x800000, R0 ;  /* 0x0080000008007824 */ /* 0x000fce00078e0200 */
.L_x_77:
[----:B------:R-:W-:Y:S05]  /*0900*/  BSYNC.RECONVERGENT B2 ;  /* 0x0000000000027941 */ /* 0x000fea0003800200 */
.L_x_74:
[----:B------:R-:W-:Y:S05]  /*0910*/  BRA `(.L_x_78) ;  /* 0x0000000000207947 */ /* 0x000fea0003800000 */
.L_x_73:
[----:B------:R-:W-:-:S04]  /*0920*/  LOP3.LUT R0, R10, 0x80000000, R9, 0x48, !PT ;  /* 0x800000000a007812 */ /* 0x000fc800078e4809 */
[----:B------:R-:W-:Y:S01]  /*0930*/  LOP3.LUT R0, R0, 0x7f800000, RZ, 0xfc, !PT ;  /* 0x7f80000000007812 */ /* 0x000fe200078efcff */
[----:B------:R-:W-:Y:S06]  /*0940*/  BRA `(.L_x_78) ;  /* 0x0000000000147947 */ /* 0x000fec0003800000 */
.L_x_72:
[----:B------:R-:W-:Y:S01]  /*0950*/  LOP3.LUT R0, R10, 0x80000000, R9, 0x48, !PT ;  /* 0x800000000a007812 */ /* 0x000fe200078e4809 */
[----:B------:R-:W-:Y:S06]  /*0960*/  BRA `(.L_x_78) ;  /* 0x00000000000c7947 */ /* 0x000fec0003800000 */
.L_x_71:
[----:B------:R-:W0:Y:S01]  /*0970*/  MUFU.RSQ R0, -QNAN ;  /* 0xffc0000000007908 */ /* 0x000e220000001400 */
[----:B------:R-:W-:Y:S05]  /*0980*/  BRA `(.L_x_78) ;  /* 0x0000000000047947 */ /* 0x000fea0003800000 */
.L_x_70:
[----:B------:R-:W-:-:S07]  /*0990*/  FADD.FTZ R0, R0, R3 ;  /* 0x0000000300007221 */ /* 0x000fce0000010000 */
.L_x_78:
[----:B------:R-:W-:Y:S05]  /*09a0*/  BSYNC.RECONVERGENT B1 ;  /* 0x0000000000017941 */ /* 0x000fea0003800200 */
.L_x_68:
[----:B------:R-:W-:-:S04]  /*09b0*/  IMAD.MOV.U32 R7, RZ, RZ, 0x0 ;  /* 0x00000000ff077424 */ /* 0x000fc800078e00ff */
[----:B0-----:R-:W-:Y:S05]  /*09c0*/  RET.REL.NODEC R6 `(_Z6krnl_1PfS_S_S_S_fii) ;  /* 0xfffffff4068c7950 */ /* 0x001fea0003c3ffff */
.L_x_79:
        /* <DEDUP_REMOVED lines=11> */
.L_x_95:


//--------------------- .nv.shared.reserved.0     --------------------------
	.section	.nv.shared.reserved.0,"aw",@nobits
	.weak		__nv_reservedSMEM_offset_0_alias
	.size		__nv_reservedSMEM_offset_0_alias, 0, 64
	.other		__nv_reservedSMEM_offset_0_alias,@"STO_CUDA_RESERVED_SHARED STV_DEFAULT"
__nv_reservedSMEM_offset_0_alias:
	.zero		0
	.zero		64


//--------------------- .nv.constant0._Z7krnl_10PfS_S_S_S_fii --------------------------
	.section	.nv.constant0._Z7krnl_10PfS_S_S_S_fii,"a",@progbits
	.sectionflags	@""
	.align	4
.nv.constant0._Z7krnl_10PfS_S_S_S_fii:
	.zero		948


//--------------------- .nv.constant0._Z6krnl_9PfS_S_S_S_fii --------------------------
	.section	.nv.constant0._Z6krnl_9PfS_S_S_S_fii,"a",@progbits
	.sectionflags	@""
	.align	4
.nv.constant0._Z6krnl_9PfS_S_S_S_fii:
	.zero		948


//--------------------- .nv.constant0._Z6krnl_8PfS_S_S_S_fii --------------------------
	.section	.nv.constant0._Z6krnl_8PfS_S_S_S_fii,"a",@progbits
	.sectionflags	@""
	.align	4
.nv.constant0._Z6krnl_8PfS_S_S_S_fii:
	.zero		948


//--------------------- .nv.constant0._Z6krnl_7PfS_S_ii --------------------------
	.section	.nv.constant0._Z6krnl_7PfS_S_ii,"a",@progbits
	.sectionflags	@""
	.align	4
.nv.constant0._Z6krnl_7PfS_S_ii:
	.zero		928


//--------------------- .nv.constant0._Z6krnl_6PfS_ii --------------------------
	.section	.nv.constant0._Z6krnl_6PfS_ii,"a",@progbits
	.sectionflags	@""
	.align	4
.nv.constant0._Z6krnl_6PfS_ii:
	.zero		920


//--------------------- .nv.constant0._Z6krnl_5PfS_ii --------------------------
	.section	.nv.constant0._Z6krnl_5PfS_ii,"a",@progbits
	.sectionflags	@""
	.align	4
.nv.constant0._Z6krnl_5PfS_ii:
	.zero		920


//--------------------- .nv.constant0._Z6krnl_4PfS_S_S_ii --------------------------
	.section	.nv.constant0._Z6krnl_4PfS_S_S_ii,"a",@progbits
	.sectionflags	@""
	.align	4
.nv.constant0._Z6krnl_4PfS_S_S_ii:
	.zero		936


//--------------------- .nv.constant0._Z6krnl_3PfS_fii --------------------------
	.section	.nv.constant0._Z6krnl_3PfS_fii,"a",@progbits
	.sectionflags	@""
	.align	4
.nv.constant0._Z6krnl_3PfS_fii:
	.zero		924


//--------------------- .nv.constant0._Z6krnl_2PfS_fii --------------------------
	.section	.nv.constant0._Z6krnl_2PfS_fii,"a",@progbits
	.sectionflags	@""
	.align	4
.nv.constant0._Z6krnl_2PfS_fii:
	.zero		924


//--------------------- .nv.constant0._Z6krnl_1PfS_S_S_S_fii --------------------------
	.section	.nv.constant0._Z6krnl_1PfS_S_S_S_fii,"a",@progbits
	.sectionflags	@""
	.align	4
.nv.constant0._Z6krnl_1PfS_S_S_S_fii:
	.zero		948


//--------------------- SYMBOLS --------------------------

	.type		.nv.reservedSmem.offset0,@object
	.size		.nv.reservedSmem.offset0,0x4
